//
// Generated by NVIDIA NVVM Compiler
//
// Compiler Build ID: CL-36424714
// Cuda compilation tools, release 13.0, V13.0.88
// Based on NVVM 20.0.0
//

.version 9.0
.target sm_100
.address_size 64

	// .globl	_ZN3cub18CUB_300001_SM_10006detail11EmptyKernelIvEEvv
.global .align 1 .b8 _ZN30_INTERNAL_af3524d0_4_k_cu_main4cuda3std3__45__cpo5beginE[1];
.global .align 1 .b8 _ZN30_INTERNAL_af3524d0_4_k_cu_main4cuda3std3__45__cpo3endE[1];
.global .align 1 .b8 _ZN30_INTERNAL_af3524d0_4_k_cu_main4cuda3std3__45__cpo6cbeginE[1];
.global .align 1 .b8 _ZN30_INTERNAL_af3524d0_4_k_cu_main4cuda3std3__45__cpo4cendE[1];
.global .align 1 .b8 _ZN30_INTERNAL_af3524d0_4_k_cu_main4cuda3std3__45__cpo6rbeginE[1];
.global .align 1 .b8 _ZN30_INTERNAL_af3524d0_4_k_cu_main4cuda3std3__45__cpo4rendE[1];
.global .align 1 .b8 _ZN30_INTERNAL_af3524d0_4_k_cu_main4cuda3std3__45__cpo7crbeginE[1];
.global .align 1 .b8 _ZN30_INTERNAL_af3524d0_4_k_cu_main4cuda3std3__45__cpo5crendE[1];
.global .align 1 .b8 _ZN30_INTERNAL_af3524d0_4_k_cu_main4cuda3std3__432_GLOBAL__N__af3524d0_4_k_cu_main6ignoreE[1];
.global .align 1 .b8 _ZN30_INTERNAL_af3524d0_4_k_cu_main4cuda3std3__419piecewise_constructE[1];
.global .align 1 .b8 _ZN30_INTERNAL_af3524d0_4_k_cu_main4cuda3std3__48in_placeE[1];
.global .align 1 .b8 _ZN30_INTERNAL_af3524d0_4_k_cu_main4cuda3std3__420unreachable_sentinelE[1];
.global .align 1 .b8 _ZN30_INTERNAL_af3524d0_4_k_cu_main4cuda3std3__47nulloptE[1];
.global .align 1 .b8 _ZN30_INTERNAL_af3524d0_4_k_cu_main4cuda3std3__48unexpectE[1];
.global .align 1 .b8 _ZN30_INTERNAL_af3524d0_4_k_cu_main4cuda3std6ranges3__45__cpo4swapE[1];
.global .align 1 .b8 _ZN30_INTERNAL_af3524d0_4_k_cu_main4cuda3std6ranges3__45__cpo9iter_moveE[1];
.global .align 1 .b8 _ZN30_INTERNAL_af3524d0_4_k_cu_main4cuda3std6ranges3__45__cpo5beginE[1];
.global .align 1 .b8 _ZN30_INTERNAL_af3524d0_4_k_cu_main4cuda3std6ranges3__45__cpo3endE[1];
.global .align 1 .b8 _ZN30_INTERNAL_af3524d0_4_k_cu_main4cuda3std6ranges3__45__cpo6cbeginE[1];
.global .align 1 .b8 _ZN30_INTERNAL_af3524d0_4_k_cu_main4cuda3std6ranges3__45__cpo4cendE[1];
.global .align 1 .b8 _ZN30_INTERNAL_af3524d0_4_k_cu_main4cuda3std6ranges3__45__cpo7advanceE[1];
.global .align 1 .b8 _ZN30_INTERNAL_af3524d0_4_k_cu_main4cuda3std6ranges3__45__cpo9iter_swapE[1];
.global .align 1 .b8 _ZN30_INTERNAL_af3524d0_4_k_cu_main4cuda3std6ranges3__45__cpo4nextE[1];
.global .align 1 .b8 _ZN30_INTERNAL_af3524d0_4_k_cu_main4cuda3std6ranges3__45__cpo4prevE[1];
.global .align 1 .b8 _ZN30_INTERNAL_af3524d0_4_k_cu_main4cuda3std6ranges3__45__cpo4dataE[1];
.global .align 1 .b8 _ZN30_INTERNAL_af3524d0_4_k_cu_main4cuda3std6ranges3__45__cpo5cdataE[1];
.global .align 1 .b8 _ZN30_INTERNAL_af3524d0_4_k_cu_main4cuda3std6ranges3__45__cpo4sizeE[1];
.global .align 1 .b8 _ZN30_INTERNAL_af3524d0_4_k_cu_main4cuda3std6ranges3__45__cpo5ssizeE[1];
.global .align 1 .b8 _ZN30_INTERNAL_af3524d0_4_k_cu_main4cuda3std6ranges3__45__cpo8distanceE[1];
.global .align 1 .b8 _ZN30_INTERNAL_af3524d0_4_k_cu_main6thrust24THRUST_300001_SM_1000_NS8cuda_cub3parE[1];
.global .align 1 .b8 _ZN30_INTERNAL_af3524d0_4_k_cu_main6thrust24THRUST_300001_SM_1000_NS8cuda_cub10par_nosyncE[1];
.global .align 1 .b8 _ZN30_INTERNAL_af3524d0_4_k_cu_main6thrust24THRUST_300001_SM_1000_NS6system6detail10sequential3seqE[1];
.global .align 1 .b8 _ZN30_INTERNAL_af3524d0_4_k_cu_main6thrust24THRUST_300001_SM_1000_NS6system3cpp3parE[1];
.global .align 1 .b8 _ZN30_INTERNAL_af3524d0_4_k_cu_main6thrust24THRUST_300001_SM_1000_NS12placeholders2_1E[1];
.global .align 1 .b8 _ZN30_INTERNAL_af3524d0_4_k_cu_main6thrust24THRUST_300001_SM_1000_NS12placeholders2_2E[1];
.global .align 1 .b8 _ZN30_INTERNAL_af3524d0_4_k_cu_main6thrust24THRUST_300001_SM_1000_NS12placeholders2_3E[1];
.global .align 1 .b8 _ZN30_INTERNAL_af3524d0_4_k_cu_main6thrust24THRUST_300001_SM_1000_NS12placeholders2_4E[1];
.global .align 1 .b8 _ZN30_INTERNAL_af3524d0_4_k_cu_main6thrust24THRUST_300001_SM_1000_NS12placeholders2_5E[1];
.global .align 1 .b8 _ZN30_INTERNAL_af3524d0_4_k_cu_main6thrust24THRUST_300001_SM_1000_NS12placeholders2_6E[1];
.global .align 1 .b8 _ZN30_INTERNAL_af3524d0_4_k_cu_main6thrust24THRUST_300001_SM_1000_NS12placeholders2_7E[1];
.global .align 1 .b8 _ZN30_INTERNAL_af3524d0_4_k_cu_main6thrust24THRUST_300001_SM_1000_NS12placeholders2_8E[1];
.global .align 1 .b8 _ZN30_INTERNAL_af3524d0_4_k_cu_main6thrust24THRUST_300001_SM_1000_NS12placeholders2_9E[1];
.global .align 1 .b8 _ZN30_INTERNAL_af3524d0_4_k_cu_main6thrust24THRUST_300001_SM_1000_NS12placeholders3_10E[1];
.global .align 1 .b8 _ZN30_INTERNAL_af3524d0_4_k_cu_main6thrust24THRUST_300001_SM_1000_NS3seqE[1];
.global .align 1 .b8 _ZN30_INTERNAL_af3524d0_4_k_cu_main6thrust24THRUST_300001_SM_1000_NS6deviceE[1];

.visible .entry _ZN3cub18CUB_300001_SM_10006detail11EmptyKernelIvEEvv()
{


	ret;

}
	// .globl	_ZN3cub18CUB_300001_SM_10006detail9transform16transform_kernelINS2_10policy_hubILb1EN4cuda3std3__45tupleIJN6thrust24THRUST_300001_SM_1000_NS6detail15normal_iteratorINSA_10device_ptrIfEEEESF_EEEE10policy1000Ei15saxpy_functor_tSF_JPfSK_EEEvT0_iT1_T2_DpNS2_10kernel_argIT3_EE
.visible .entry _ZN3cub18CUB_300001_SM_10006detail9transform16transform_kernelINS2_10policy_hubILb1EN4cuda3std3__45tupleIJN6thrust24THRUST_300001_SM_1000_NS6detail15normal_iteratorINSA_10device_ptrIfEEEESF_EEEE10policy1000Ei15saxpy_functor_tSF_JPfSK_EEEvT0_iT1_T2_DpNS2_10kernel_argIT3_EE(
	.param .u32 _ZN3cub18CUB_300001_SM_10006detail9transform16transform_kernelINS2_10policy_hubILb1EN4cuda3std3__45tupleIJN6thrust24THRUST_300001_SM_1000_NS6detail15normal_iteratorINSA_10device_ptrIfEEEESF_EEEE10policy1000Ei15saxpy_functor_tSF_JPfSK_EEEvT0_iT1_T2_DpNS2_10kernel_argIT3_EE_param_0,
	.param .u32 _ZN3cub18CUB_300001_SM_10006detail9transform16transform_kernelINS2_10policy_hubILb1EN4cuda3std3__45tupleIJN6thrust24THRUST_300001_SM_1000_NS6detail15normal_iteratorINSA_10device_ptrIfEEEESF_EEEE10policy1000Ei15saxpy_functor_tSF_JPfSK_EEEvT0_iT1_T2_DpNS2_10kernel_argIT3_EE_param_1,
	.param .align 4 .b8 _ZN3cub18CUB_300001_SM_10006detail9transform16transform_kernelINS2_10policy_hubILb1EN4cuda3std3__45tupleIJN6thrust24THRUST_300001_SM_1000_NS6detail15normal_iteratorINSA_10device_ptrIfEEEESF_EEEE10policy1000Ei15saxpy_functor_tSF_JPfSK_EEEvT0_iT1_T2_DpNS2_10kernel_argIT3_EE_param_2[4],
	.param .align 8 .b8 _ZN3cub18CUB_300001_SM_10006detail9transform16transform_kernelINS2_10policy_hubILb1EN4cuda3std3__45tupleIJN6thrust24THRUST_300001_SM_1000_NS6detail15normal_iteratorINSA_10device_ptrIfEEEESF_EEEE10policy1000Ei15saxpy_functor_tSF_JPfSK_EEEvT0_iT1_T2_DpNS2_10kernel_argIT3_EE_param_3[8],
	.param .align 8 .b8 _ZN3cub18CUB_300001_SM_10006detail9transform16transform_kernelINS2_10policy_hubILb1EN4cuda3std3__45tupleIJN6thrust24THRUST_300001_SM_1000_NS6detail15normal_iteratorINSA_10device_ptrIfEEEESF_EEEE10policy1000Ei15saxpy_functor_tSF_JPfSK_EEEvT0_iT1_T2_DpNS2_10kernel_argIT3_EE_param_4[16],
	.param .align 8 .b8 _ZN3cub18CUB_300001_SM_10006detail9transform16transform_kernelINS2_10policy_hubILb1EN4cuda3std3__45tupleIJN6thrust24THRUST_300001_SM_1000_NS6detail15normal_iteratorINSA_10device_ptrIfEEEESF_EEEE10policy1000Ei15saxpy_functor_tSF_JPfSK_EEEvT0_iT1_T2_DpNS2_10kernel_argIT3_EE_param_5[16]
)
.maxntid 128
{
	.reg .pred 	%p<38>;
	.reg .b32 	%r<81>;
	.reg .b32 	%f<93>;
	.reg .b64 	%rd<97>;

	ld.param.f32 	%f2, [_ZN3cub18CUB_300001_SM_10006detail9transform16transform_kernelINS2_10policy_hubILb1EN4cuda3std3__45tupleIJN6thrust24THRUST_300001_SM_1000_NS6detail15normal_iteratorINSA_10device_ptrIfEEEESF_EEEE10policy1000Ei15saxpy_functor_tSF_JPfSK_EEEvT0_iT1_T2_DpNS2_10kernel_argIT3_EE_param_2];
	ld.param.u32 	%r45, [_ZN3cub18CUB_300001_SM_10006detail9transform16transform_kernelINS2_10policy_hubILb1EN4cuda3std3__45tupleIJN6thrust24THRUST_300001_SM_1000_NS6detail15normal_iteratorINSA_10device_ptrIfEEEESF_EEEE10policy1000Ei15saxpy_functor_tSF_JPfSK_EEEvT0_iT1_T2_DpNS2_10kernel_argIT3_EE_param_0];
	ld.param.u64 	%rd27, [_ZN3cub18CUB_300001_SM_10006detail9transform16transform_kernelINS2_10policy_hubILb1EN4cuda3std3__45tupleIJN6thrust24THRUST_300001_SM_1000_NS6detail15normal_iteratorINSA_10device_ptrIfEEEESF_EEEE10policy1000Ei15saxpy_functor_tSF_JPfSK_EEEvT0_iT1_T2_DpNS2_10kernel_argIT3_EE_param_5];
	ld.param.u64 	%rd25, [_ZN3cub18CUB_300001_SM_10006detail9transform16transform_kernelINS2_10policy_hubILb1EN4cuda3std3__45tupleIJN6thrust24THRUST_300001_SM_1000_NS6detail15normal_iteratorINSA_10device_ptrIfEEEESF_EEEE10policy1000Ei15saxpy_functor_tSF_JPfSK_EEEvT0_iT1_T2_DpNS2_10kernel_argIT3_EE_param_4];
	ld.param.u64 	%rd29, [_ZN3cub18CUB_300001_SM_10006detail9transform16transform_kernelINS2_10policy_hubILb1EN4cuda3std3__45tupleIJN6thrust24THRUST_300001_SM_1000_NS6detail15normal_iteratorINSA_10device_ptrIfEEEESF_EEEE10policy1000Ei15saxpy_functor_tSF_JPfSK_EEEvT0_iT1_T2_DpNS2_10kernel_argIT3_EE_param_3];
	ld.param.u32 	%r44, [_ZN3cub18CUB_300001_SM_10006detail9transform16transform_kernelINS2_10policy_hubILb1EN4cuda3std3__45tupleIJN6thrust24THRUST_300001_SM_1000_NS6detail15normal_iteratorINSA_10device_ptrIfEEEESF_EEEE10policy1000Ei15saxpy_functor_tSF_JPfSK_EEEvT0_iT1_T2_DpNS2_10kernel_argIT3_EE_param_1];
	cvta.to.global.u64 	%rd1, %rd29;
	cvta.to.global.u64 	%rd2, %rd25;
	cvta.to.global.u64 	%rd3, %rd27;
	shl.b32 	%r1, %r44, 7;
	mov.u32 	%r46, %ctaid.x;
	mul.lo.s32 	%r2, %r1, %r46;
	sub.s32 	%r3, %r45, %r2;
	min.s32 	%r4, %r1, %r3;
	shl.b32 	%r5, %r4, 2;
	mov.u32 	%r6, %tid.x;
	shl.b32 	%r71, %r6, 7;
	setp.ge.s32 	%p1, %r71, %r5;
	@%p1 bra 	$L__BB1_5;
	mul.wide.u32 	%rd4, %r6, 128;
	add.s64 	%rd30, %rd2, %rd4;
	mul.wide.s32 	%rd5, %r2, 4;
	add.s64 	%rd94, %rd30, %rd5;
	mov.u32 	%r70, %r71;
$L__BB1_2:
	.pragma "nounroll";
	// begin inline asm
	prefetch.global.L2 [%rd94];
	// end inline asm
	add.s32 	%r70, %r70, 16384;
	add.s64 	%rd94, %rd94, 16384;
	setp.lt.s32 	%p2, %r70, %r5;
	@%p2 bra 	$L__BB1_2;
	add.s64 	%rd32, %rd3, %rd4;
	add.s64 	%rd95, %rd32, %rd5;
$L__BB1_4:
	.pragma "nounroll";
	// begin inline asm
	prefetch.global.L2 [%rd95];
	// end inline asm
	add.s32 	%r71, %r71, 16384;
	add.s64 	%rd95, %rd95, 16384;
	setp.lt.s32 	%p3, %r71, %r5;
	@%p3 bra 	$L__BB1_4;
$L__BB1_5:
	mul.wide.s32 	%rd96, %r2, 4;
	add.s64 	%rd12, %rd2, %rd96;
	add.s64 	%rd13, %rd3, %rd96;
	add.s64 	%rd14, %rd1, %rd96;
	setp.gt.s32 	%p4, %r1, %r3;
	@%p4 bra 	$L__BB1_18;
	setp.lt.s32 	%p5, %r44, 1;
	@%p5 bra 	$L__BB1_59;
	setp.lt.u32 	%p6, %r44, 8;
	mov.b32 	%r79, 0;
	@%p6 bra 	$L__BB1_10;
	and.b32  	%r48, %r44, 2147483640;
	neg.s32 	%r73, %r48;
	mul.wide.u32 	%rd35, %r6, 4;
	add.s64 	%rd15, %rd1, %rd35;
	add.s64 	%rd36, %rd96, 1536;
	add.s64 	%rd17, %rd2, %rd36;
	add.s32 	%r72, %r6, 128;
	add.s64 	%rd18, %rd3, %rd36;
	add.s64 	%rd19, %rd1, %rd36;
$L__BB1_9:
	.pragma "nounroll";
	and.b32  	%r79, %r44, 2147483640;
	mul.wide.s32 	%rd37, %r72, 4;
	add.s64 	%rd38, %rd17, %rd37;
	add.s64 	%rd39, %rd18, %rd37;
	add.s64 	%rd40, %rd19, %rd37;
	cvta.to.global.u64 	%rd41, %rd25;
	mul.wide.u32 	%rd42, %r6, 4;
	add.s64 	%rd43, %rd41, %rd42;
	add.s64 	%rd44, %rd43, %rd96;
	cvta.to.global.u64 	%rd45, %rd27;
	add.s64 	%rd46, %rd45, %rd42;
	add.s64 	%rd47, %rd46, %rd96;
	ld.global.f32 	%f3, [%rd44];
	ld.global.f32 	%f4, [%rd47];
	fma.rn.f32 	%f5, %f2, %f3, %f4;
	add.s64 	%rd48, %rd15, %rd96;
	st.global.f32 	[%rd48], %f5;
	ld.global.f32 	%f6, [%rd38+-1536];
	ld.global.f32 	%f7, [%rd39+-1536];
	fma.rn.f32 	%f8, %f2, %f6, %f7;
	st.global.f32 	[%rd40+-1536], %f8;
	ld.global.f32 	%f9, [%rd38+-1024];
	ld.global.f32 	%f10, [%rd39+-1024];
	fma.rn.f32 	%f11, %f2, %f9, %f10;
	st.global.f32 	[%rd40+-1024], %f11;
	ld.global.f32 	%f12, [%rd38+-512];
	ld.global.f32 	%f13, [%rd39+-512];
	fma.rn.f32 	%f14, %f2, %f12, %f13;
	st.global.f32 	[%rd40+-512], %f14;
	ld.global.f32 	%f15, [%rd38];
	ld.global.f32 	%f16, [%rd39];
	fma.rn.f32 	%f17, %f2, %f15, %f16;
	st.global.f32 	[%rd40], %f17;
	ld.global.f32 	%f18, [%rd38+512];
	ld.global.f32 	%f19, [%rd39+512];
	fma.rn.f32 	%f20, %f2, %f18, %f19;
	st.global.f32 	[%rd40+512], %f20;
	ld.global.f32 	%f21, [%rd38+1024];
	ld.global.f32 	%f22, [%rd39+1024];
	fma.rn.f32 	%f23, %f2, %f21, %f22;
	st.global.f32 	[%rd40+1024], %f23;
	ld.global.f32 	%f24, [%rd38+1536];
	ld.global.f32 	%f25, [%rd39+1536];
	fma.rn.f32 	%f26, %f2, %f24, %f25;
	st.global.f32 	[%rd40+1536], %f26;
	add.s32 	%r73, %r73, 8;
	add.s64 	%rd96, %rd96, 4096;
	add.s32 	%r72, %r72, 1024;
	setp.eq.s32 	%p7, %r73, 0;
	@%p7 bra 	$L__BB1_10;
	bra.uni 	$L__BB1_9;
$L__BB1_10:
	and.b32  	%r38, %r44, 7;
	setp.eq.s32 	%p8, %r38, 0;
	@%p8 bra 	$L__BB1_59;
	and.b32  	%r39, %r44, 3;
	setp.lt.u32 	%p9, %r38, 4;
	@%p9 bra 	$L__BB1_13;
	shl.b32 	%r49, %r79, 7;
	add.s32 	%r50, %r49, %r6;
	mul.wide.s32 	%rd49, %r50, 4;
	add.s64 	%rd50, %rd12, %rd49;
	add.s64 	%rd51, %rd13, %rd49;
	ld.global.f32 	%f27, [%rd50];
	ld.global.f32 	%f28, [%rd51];
	fma.rn.f32 	%f29, %f2, %f27, %f28;
	add.s64 	%rd52, %rd14, %rd49;
	st.global.f32 	[%rd52], %f29;
	ld.global.f32 	%f30, [%rd50+512];
	ld.global.f32 	%f31, [%rd51+512];
	fma.rn.f32 	%f32, %f2, %f30, %f31;
	st.global.f32 	[%rd52+512], %f32;
	ld.global.f32 	%f33, [%rd50+1024];
	ld.global.f32 	%f34, [%rd51+1024];
	fma.rn.f32 	%f35, %f2, %f33, %f34;
	st.global.f32 	[%rd52+1024], %f35;
	ld.global.f32 	%f36, [%rd50+1536];
	ld.global.f32 	%f37, [%rd51+1536];
	fma.rn.f32 	%f38, %f2, %f36, %f37;
	st.global.f32 	[%rd52+1536], %f38;
	add.s32 	%r79, %r79, 4;
$L__BB1_13:
	setp.eq.s32 	%p10, %r39, 0;
	@%p10 bra 	$L__BB1_59;
	setp.eq.s32 	%p11, %r39, 1;
	@%p11 bra 	$L__BB1_16;
	shl.b32 	%r51, %r79, 7;
	add.s32 	%r52, %r51, %r6;
	mul.wide.s32 	%rd53, %r52, 4;
	add.s64 	%rd54, %rd12, %rd53;
	add.s64 	%rd55, %rd13, %rd53;
	ld.global.f32 	%f39, [%rd54];
	ld.global.f32 	%f40, [%rd55];
	fma.rn.f32 	%f41, %f2, %f39, %f40;
	add.s64 	%rd56, %rd14, %rd53;
	st.global.f32 	[%rd56], %f41;
	ld.global.f32 	%f42, [%rd54+512];
	ld.global.f32 	%f43, [%rd55+512];
	fma.rn.f32 	%f44, %f2, %f42, %f43;
	st.global.f32 	[%rd56+512], %f44;
	add.s32 	%r79, %r79, 2;
$L__BB1_16:
	and.b32  	%r53, %r44, 1;
	setp.eq.b32 	%p12, %r53, 1;
	not.pred 	%p13, %p12;
	@%p13 bra 	$L__BB1_59;
	shl.b32 	%r54, %r79, 7;
	add.s32 	%r55, %r54, %r6;
	mul.wide.s32 	%rd57, %r55, 4;
	add.s64 	%rd58, %rd12, %rd57;
	add.s64 	%rd59, %rd13, %rd57;
	ld.global.f32 	%f45, [%rd58];
	ld.global.f32 	%f46, [%rd59];
	fma.rn.f32 	%f47, %f2, %f45, %f46;
	add.s64 	%rd60, %rd14, %rd57;
	st.global.f32 	[%rd60], %f47;
	bra.uni 	$L__BB1_59;
$L__BB1_18:
	setp.lt.s32 	%p14, %r44, 1;
	@%p14 bra 	$L__BB1_59;
	and.b32  	%r14, %r44, 7;
	setp.lt.u32 	%p15, %r44, 8;
	mov.b32 	%r75, 0;
	@%p15 bra 	$L__BB1_38;
	and.b32  	%r75, %r44, 2147483640;
	mov.b32 	%r74, 0;
$L__BB1_21:
	.pragma "nounroll";
	shl.b32 	%r58, %r74, 7;
	add.s32 	%r22, %r58, %r6;
	setp.ge.s32 	%p16, %r22, %r4;
	@%p16 bra 	$L__BB1_23;
	mul.wide.u32 	%rd61, %r22, 4;
	add.s64 	%rd62, %rd12, %rd61;
	add.s64 	%rd63, %rd13, %rd61;
	ld.global.f32 	%f48, [%rd62];
	ld.global.f32 	%f49, [%rd63];
	fma.rn.f32 	%f50, %f2, %f48, %f49;
	add.s64 	%rd64, %rd14, %rd61;
	st.global.f32 	[%rd64], %f50;
$L__BB1_23:
	add.s32 	%r59, %r22, 128;
	setp.ge.s32 	%p17, %r59, %r4;
	mul.wide.s32 	%rd65, %r59, 4;
	add.s64 	%rd22, %rd12, %rd65;
	add.s64 	%rd23, %rd13, %rd65;
	add.s64 	%rd24, %rd14, %rd65;
	@%p17 bra 	$L__BB1_25;
	ld.global.f32 	%f51, [%rd22];
	ld.global.f32 	%f52, [%rd23];
	fma.rn.f32 	%f53, %f2, %f51, %f52;
	st.global.f32 	[%rd24], %f53;
$L__BB1_25:
	add.s32 	%r60, %r22, 256;
	setp.ge.s32 	%p18, %r60, %r4;
	@%p18 bra 	$L__BB1_27;
	ld.global.f32 	%f54, [%rd22+512];
	ld.global.f32 	%f55, [%rd23+512];
	fma.rn.f32 	%f56, %f2, %f54, %f55;
	st.global.f32 	[%rd24+512], %f56;
$L__BB1_27:
	add.s32 	%r61, %r22, 384;
	setp.ge.s32 	%p19, %r61, %r4;
	@%p19 bra 	$L__BB1_29;
	ld.global.f32 	%f57, [%rd22+1024];
	ld.global.f32 	%f58, [%rd23+1024];
	fma.rn.f32 	%f59, %f2, %f57, %f58;
	st.global.f32 	[%rd24+1024], %f59;
$L__BB1_29:
	add.s32 	%r62, %r22, 512;
	setp.ge.s32 	%p20, %r62, %r4;
	@%p20 bra 	$L__BB1_31;
	ld.global.f32 	%f60, [%rd22+1536];
	ld.global.f32 	%f61, [%rd23+1536];
	fma.rn.f32 	%f62, %f2, %f60, %f61;
	st.global.f32 	[%rd24+1536], %f62;
$L__BB1_31:
	add.s32 	%r63, %r22, 640;
	setp.ge.s32 	%p21, %r63, %r4;
	@%p21 bra 	$L__BB1_33;
	ld.global.f32 	%f63, [%rd22+2048];
	ld.global.f32 	%f64, [%rd23+2048];
	fma.rn.f32 	%f65, %f2, %f63, %f64;
	st.global.f32 	[%rd24+2048], %f65;
$L__BB1_33:
	add.s32 	%r64, %r22, 768;
	setp.ge.s32 	%p22, %r64, %r4;
	@%p22 bra 	$L__BB1_35;
	ld.global.f32 	%f66, [%rd22+2560];
	ld.global.f32 	%f67, [%rd23+2560];
	fma.rn.f32 	%f68, %f2, %f66, %f67;
	st.global.f32 	[%rd24+2560], %f68;
$L__BB1_35:
	add.s32 	%r65, %r22, 896;
	setp.ge.s32 	%p23, %r65, %r4;
	@%p23 bra 	$L__BB1_37;
	ld.global.f32 	%f69, [%rd22+3072];
	ld.global.f32 	%f70, [%rd23+3072];
	fma.rn.f32 	%f71, %f2, %f69, %f70;
	st.global.f32 	[%rd24+3072], %f71;
$L__BB1_37:
	add.s32 	%r74, %r74, 8;
	setp.ne.s32 	%p24, %r74, %r75;
	@%p24 bra 	$L__BB1_21;
$L__BB1_38:
	setp.eq.s32 	%p25, %r14, 0;
	@%p25 bra 	$L__BB1_59;
	and.b32  	%r25, %r44, 3;
	setp.lt.u32 	%p26, %r14, 4;
	@%p26 bra 	$L__BB1_49;
	shl.b32 	%r66, %r75, 7;
	add.s32 	%r26, %r66, %r6;
	setp.ge.s32 	%p27, %r26, %r4;
	@%p27 bra 	$L__BB1_42;
	mul.wide.s32 	%rd66, %r26, 4;
	add.s64 	%rd67, %rd12, %rd66;
	add.s64 	%rd68, %rd13, %rd66;
	ld.global.f32 	%f72, [%rd67];
	ld.global.f32 	%f73, [%rd68];
	fma.rn.f32 	%f74, %f2, %f72, %f73;
	add.s64 	%rd69, %rd14, %rd66;
	st.global.f32 	[%rd69], %f74;
$L__BB1_42:
	add.s32 	%r27, %r26, 128;
	setp.ge.s32 	%p28, %r27, %r4;
	@%p28 bra 	$L__BB1_44;
	mul.wide.s32 	%rd70, %r27, 4;
	add.s64 	%rd71, %rd12, %rd70;
	add.s64 	%rd72, %rd13, %rd70;
	ld.global.f32 	%f75, [%rd71];
	ld.global.f32 	%f76, [%rd72];
	fma.rn.f32 	%f77, %f2, %f75, %f76;
	add.s64 	%rd73, %rd14, %rd70;
	st.global.f32 	[%rd73], %f77;
$L__BB1_44:
	add.s32 	%r28, %r26, 256;
	setp.ge.s32 	%p29, %r28, %r4;
	@%p29 bra 	$L__BB1_46;
	mul.wide.s32 	%rd74, %r28, 4;
	add.s64 	%rd75, %rd12, %rd74;
	add.s64 	%rd76, %rd13, %rd74;
	ld.global.f32 	%f78, [%rd75];
	ld.global.f32 	%f79, [%rd76];
	fma.rn.f32 	%f80, %f2, %f78, %f79;
	add.s64 	%rd77, %rd14, %rd74;
	st.global.f32 	[%rd77], %f80;
$L__BB1_46:
	add.s32 	%r29, %r26, 384;
	setp.ge.s32 	%p30, %r29, %r4;
	@%p30 bra 	$L__BB1_48;
	mul.wide.s32 	%rd78, %r29, 4;
	add.s64 	%rd79, %rd12, %rd78;
	add.s64 	%rd80, %rd13, %rd78;
	ld.global.f32 	%f81, [%rd79];
	ld.global.f32 	%f82, [%rd80];
	fma.rn.f32 	%f83, %f2, %f81, %f82;
	add.s64 	%rd81, %rd14, %rd78;
	st.global.f32 	[%rd81], %f83;
$L__BB1_48:
	add.s32 	%r75, %r75, 4;
$L__BB1_49:
	setp.eq.s32 	%p31, %r25, 0;
	@%p31 bra 	$L__BB1_59;
	setp.eq.s32 	%p32, %r25, 1;
	@%p32 bra 	$L__BB1_56;
	shl.b32 	%r67, %r75, 7;
	add.s32 	%r32, %r67, %r6;
	setp.ge.s32 	%p33, %r32, %r4;
	@%p33 bra 	$L__BB1_53;
	mul.wide.s32 	%rd82, %r32, 4;
	add.s64 	%rd83, %rd12, %rd82;
	add.s64 	%rd84, %rd13, %rd82;
	ld.global.f32 	%f84, [%rd83];
	ld.global.f32 	%f85, [%rd84];
	fma.rn.f32 	%f86, %f2, %f84, %f85;
	add.s64 	%rd85, %rd14, %rd82;
	st.global.f32 	[%rd85], %f86;
$L__BB1_53:
	add.s32 	%r33, %r32, 128;
	setp.ge.s32 	%p34, %r33, %r4;
	@%p34 bra 	$L__BB1_55;
	mul.wide.s32 	%rd86, %r33, 4;
	add.s64 	%rd87, %rd12, %rd86;
	add.s64 	%rd88, %rd13, %rd86;
	ld.global.f32 	%f87, [%rd87];
	ld.global.f32 	%f88, [%rd88];
	fma.rn.f32 	%f89, %f2, %f87, %f88;
	add.s64 	%rd89, %rd14, %rd86;
	st.global.f32 	[%rd89], %f89;
$L__BB1_55:
	add.s32 	%r75, %r75, 2;
$L__BB1_56:
	and.b32  	%r68, %r44, 1;
	setp.eq.b32 	%p35, %r68, 1;
	not.pred 	%p36, %p35;
	@%p36 bra 	$L__BB1_59;
	shl.b32 	%r69, %r75, 7;
	add.s32 	%r36, %r69, %r6;
	setp.ge.s32 	%p37, %r36, %r4;
	@%p37 bra 	$L__BB1_59;
	mul.wide.s32 	%rd90, %r36, 4;
	add.s64 	%rd91, %rd12, %rd90;
	add.s64 	%rd92, %rd13, %rd90;
	ld.global.f32 	%f90, [%rd91];
	ld.global.f32 	%f91, [%rd92];
	fma.rn.f32 	%f92, %f2, %f90, %f91;
	add.s64 	%rd93, %rd14, %rd90;
	st.global.f32 	[%rd93], %f92;
$L__BB1_59:
	ret;

}
	// .globl	_ZN3cub18CUB_300001_SM_10006detail9transform16transform_kernelINS2_10policy_hubILb1EN4cuda3std3__45tupleIJN6thrust24THRUST_300001_SM_1000_NS6detail15normal_iteratorINSA_10device_ptrIfEEEESF_EEEE10policy1000El15saxpy_functor_tSF_JPfSK_EEEvT0_iT1_T2_DpNS2_10kernel_argIT3_EE
.visible .entry _ZN3cub18CUB_300001_SM_10006detail9transform16transform_kernelINS2_10policy_hubILb1EN4cuda3std3__45tupleIJN6thrust24THRUST_300001_SM_1000_NS6detail15normal_iteratorINSA_10device_ptrIfEEEESF_EEEE10policy1000El15saxpy_functor_tSF_JPfSK_EEEvT0_iT1_T2_DpNS2_10kernel_argIT3_EE(
	.param .u64 _ZN3cub18CUB_300001_SM_10006detail9transform16transform_kernelINS2_10policy_hubILb1EN4cuda3std3__45tupleIJN6thrust24THRUST_300001_SM_1000_NS6detail15normal_iteratorINSA_10device_ptrIfEEEESF_EEEE10policy1000El15saxpy_functor_tSF_JPfSK_EEEvT0_iT1_T2_DpNS2_10kernel_argIT3_EE_param_0,
	.param .u32 _ZN3cub18CUB_300001_SM_10006detail9transform16transform_kernelINS2_10policy_hubILb1EN4cuda3std3__45tupleIJN6thrust24THRUST_300001_SM_1000_NS6detail15normal_iteratorINSA_10device_ptrIfEEEESF_EEEE10policy1000El15saxpy_functor_tSF_JPfSK_EEEvT0_iT1_T2_DpNS2_10kernel_argIT3_EE_param_1,
	.param .align 4 .b8 _ZN3cub18CUB_300001_SM_10006detail9transform16transform_kernelINS2_10policy_hubILb1EN4cuda3std3__45tupleIJN6thrust24THRUST_300001_SM_1000_NS6detail15normal_iteratorINSA_10device_ptrIfEEEESF_EEEE10policy1000El15saxpy_functor_tSF_JPfSK_EEEvT0_iT1_T2_DpNS2_10kernel_argIT3_EE_param_2[4],
	.param .align 8 .b8 _ZN3cub18CUB_300001_SM_10006detail9transform16transform_kernelINS2_10policy_hubILb1EN4cuda3std3__45tupleIJN6thrust24THRUST_300001_SM_1000_NS6detail15normal_iteratorINSA_10device_ptrIfEEEESF_EEEE10policy1000El15saxpy_functor_tSF_JPfSK_EEEvT0_iT1_T2_DpNS2_10kernel_argIT3_EE_param_3[8],
	.param .align 8 .b8 _ZN3cub18CUB_300001_SM_10006detail9transform16transform_kernelINS2_10policy_hubILb1EN4cuda3std3__45tupleIJN6thrust24THRUST_300001_SM_1000_NS6detail15normal_iteratorINSA_10device_ptrIfEEEESF_EEEE10policy1000El15saxpy_functor_tSF_JPfSK_EEEvT0_iT1_T2_DpNS2_10kernel_argIT3_EE_param_4[16],
	.param .align 8 .b8 _ZN3cub18CUB_300001_SM_10006detail9transform16transform_kernelINS2_10policy_hubILb1EN4cuda3std3__45tupleIJN6thrust24THRUST_300001_SM_1000_NS6detail15normal_iteratorINSA_10device_ptrIfEEEESF_EEEE10policy1000El15saxpy_functor_tSF_JPfSK_EEEvT0_iT1_T2_DpNS2_10kernel_argIT3_EE_param_5[16]
)
.maxntid 128
{
	.reg .pred 	%p<38>;
	.reg .b32 	%r<78>;
	.reg .b32 	%f<93>;
	.reg .b64 	%rd<103>;

	ld.param.f32 	%f2, [_ZN3cub18CUB_300001_SM_10006detail9transform16transform_kernelINS2_10policy_hubILb1EN4cuda3std3__45tupleIJN6thrust24THRUST_300001_SM_1000_NS6detail15normal_iteratorINSA_10device_ptrIfEEEESF_EEEE10policy1000El15saxpy_functor_tSF_JPfSK_EEEvT0_iT1_T2_DpNS2_10kernel_argIT3_EE_param_2];
	ld.param.u64 	%rd30, [_ZN3cub18CUB_300001_SM_10006detail9transform16transform_kernelINS2_10policy_hubILb1EN4cuda3std3__45tupleIJN6thrust24THRUST_300001_SM_1000_NS6detail15normal_iteratorINSA_10device_ptrIfEEEESF_EEEE10policy1000El15saxpy_functor_tSF_JPfSK_EEEvT0_iT1_T2_DpNS2_10kernel_argIT3_EE_param_0];
	ld.param.u64 	%rd28, [_ZN3cub18CUB_300001_SM_10006detail9transform16transform_kernelINS2_10policy_hubILb1EN4cuda3std3__45tupleIJN6thrust24THRUST_300001_SM_1000_NS6detail15normal_iteratorINSA_10device_ptrIfEEEESF_EEEE10policy1000El15saxpy_functor_tSF_JPfSK_EEEvT0_iT1_T2_DpNS2_10kernel_argIT3_EE_param_5];
	ld.param.u64 	%rd26, [_ZN3cub18CUB_300001_SM_10006detail9transform16transform_kernelINS2_10policy_hubILb1EN4cuda3std3__45tupleIJN6thrust24THRUST_300001_SM_1000_NS6detail15normal_iteratorINSA_10device_ptrIfEEEESF_EEEE10policy1000El15saxpy_functor_tSF_JPfSK_EEEvT0_iT1_T2_DpNS2_10kernel_argIT3_EE_param_4];
	ld.param.u64 	%rd31, [_ZN3cub18CUB_300001_SM_10006detail9transform16transform_kernelINS2_10policy_hubILb1EN4cuda3std3__45tupleIJN6thrust24THRUST_300001_SM_1000_NS6detail15normal_iteratorINSA_10device_ptrIfEEEESF_EEEE10policy1000El15saxpy_functor_tSF_JPfSK_EEEvT0_iT1_T2_DpNS2_10kernel_argIT3_EE_param_3];
	ld.param.u32 	%r42, [_ZN3cub18CUB_300001_SM_10006detail9transform16transform_kernelINS2_10policy_hubILb1EN4cuda3std3__45tupleIJN6thrust24THRUST_300001_SM_1000_NS6detail15normal_iteratorINSA_10device_ptrIfEEEESF_EEEE10policy1000El15saxpy_functor_tSF_JPfSK_EEEvT0_iT1_T2_DpNS2_10kernel_argIT3_EE_param_1];
	cvta.to.global.u64 	%rd1, %rd31;
	cvta.to.global.u64 	%rd2, %rd26;
	cvta.to.global.u64 	%rd3, %rd28;
	shl.b32 	%r1, %r42, 7;
	mov.u32 	%r43, %ctaid.x;
	cvt.u64.u32 	%rd32, %r43;
	cvt.s64.s32 	%rd33, %r1;
	mul.lo.s64 	%rd4, %rd33, %rd32;
	sub.s64 	%rd34, %rd30, %rd4;
	min.s64 	%rd35, %rd34, %rd33;
	cvt.u32.u64 	%r2, %rd35;
	shl.b32 	%r3, %r2, 2;
	mov.u32 	%r4, %tid.x;
	shl.b32 	%r68, %r4, 7;
	setp.ge.s32 	%p1, %r68, %r3;
	@%p1 bra 	$L__BB2_5;
	shl.b64 	%rd5, %rd4, 2;
	add.s64 	%rd36, %rd2, %rd5;
	mul.wide.u32 	%rd6, %r4, 128;
	add.s64 	%rd100, %rd36, %rd6;
	mov.u32 	%r67, %r68;
$L__BB2_2:
	.pragma "nounroll";
	// begin inline asm
	prefetch.global.L2 [%rd100];
	// end inline asm
	add.s32 	%r67, %r67, 16384;
	add.s64 	%rd100, %rd100, 16384;
	setp.lt.s32 	%p2, %r67, %r3;
	@%p2 bra 	$L__BB2_2;
	add.s64 	%rd38, %rd3, %rd5;
	add.s64 	%rd101, %rd38, %rd6;
$L__BB2_4:
	.pragma "nounroll";
	// begin inline asm
	prefetch.global.L2 [%rd101];
	// end inline asm
	add.s32 	%r68, %r68, 16384;
	add.s64 	%rd101, %rd101, 16384;
	setp.lt.s32 	%p3, %r68, %r3;
	@%p3 bra 	$L__BB2_4;
$L__BB2_5:
	shl.b64 	%rd102, %rd4, 2;
	add.s64 	%rd13, %rd2, %rd102;
	add.s64 	%rd14, %rd3, %rd102;
	add.s64 	%rd15, %rd1, %rd102;
	setp.eq.s32 	%p4, %r1, %r2;
	@%p4 bra 	$L__BB2_47;
	setp.lt.s32 	%p5, %r42, 1;
	@%p5 bra 	$L__BB2_59;
	and.b32  	%r10, %r42, 7;
	setp.lt.u32 	%p6, %r42, 8;
	mov.b32 	%r75, 0;
	@%p6 bra 	$L__BB2_26;
	and.b32  	%r75, %r42, 2147483640;
	mov.b32 	%r71, 0;
$L__BB2_9:
	.pragma "nounroll";
	shl.b32 	%r46, %r71, 7;
	add.s32 	%r20, %r46, %r4;
	setp.ge.s32 	%p7, %r20, %r2;
	@%p7 bra 	$L__BB2_11;
	mul.wide.u32 	%rd41, %r20, 4;
	add.s64 	%rd42, %rd13, %rd41;
	add.s64 	%rd43, %rd14, %rd41;
	ld.global.f32 	%f3, [%rd42];
	ld.global.f32 	%f4, [%rd43];
	fma.rn.f32 	%f5, %f2, %f3, %f4;
	add.s64 	%rd44, %rd15, %rd41;
	st.global.f32 	[%rd44], %f5;
$L__BB2_11:
	add.s32 	%r47, %r20, 128;
	setp.ge.s32 	%p8, %r47, %r2;
	mul.wide.s32 	%rd45, %r47, 4;
	add.s64 	%rd23, %rd13, %rd45;
	add.s64 	%rd24, %rd14, %rd45;
	add.s64 	%rd25, %rd15, %rd45;
	@%p8 bra 	$L__BB2_13;
	ld.global.f32 	%f6, [%rd23];
	ld.global.f32 	%f7, [%rd24];
	fma.rn.f32 	%f8, %f2, %f6, %f7;
	st.global.f32 	[%rd25], %f8;
$L__BB2_13:
	add.s32 	%r48, %r20, 256;
	setp.ge.s32 	%p9, %r48, %r2;
	@%p9 bra 	$L__BB2_15;
	ld.global.f32 	%f9, [%rd23+512];
	ld.global.f32 	%f10, [%rd24+512];
	fma.rn.f32 	%f11, %f2, %f9, %f10;
	st.global.f32 	[%rd25+512], %f11;
$L__BB2_15:
	add.s32 	%r49, %r20, 384;
	setp.ge.s32 	%p10, %r49, %r2;
	@%p10 bra 	$L__BB2_17;
	ld.global.f32 	%f12, [%rd23+1024];
	ld.global.f32 	%f13, [%rd24+1024];
	fma.rn.f32 	%f14, %f2, %f12, %f13;
	st.global.f32 	[%rd25+1024], %f14;
$L__BB2_17:
	add.s32 	%r50, %r20, 512;
	setp.ge.s32 	%p11, %r50, %r2;
	@%p11 bra 	$L__BB2_19;
	ld.global.f32 	%f15, [%rd23+1536];
	ld.global.f32 	%f16, [%rd24+1536];
	fma.rn.f32 	%f17, %f2, %f15, %f16;
	st.global.f32 	[%rd25+1536], %f17;
$L__BB2_19:
	add.s32 	%r51, %r20, 640;
	setp.ge.s32 	%p12, %r51, %r2;
	@%p12 bra 	$L__BB2_21;
	ld.global.f32 	%f18, [%rd23+2048];
	ld.global.f32 	%f19, [%rd24+2048];
	fma.rn.f32 	%f20, %f2, %f18, %f19;
	st.global.f32 	[%rd25+2048], %f20;
$L__BB2_21:
	add.s32 	%r52, %r20, 768;
	setp.ge.s32 	%p13, %r52, %r2;
	@%p13 bra 	$L__BB2_23;
	ld.global.f32 	%f21, [%rd23+2560];
	ld.global.f32 	%f22, [%rd24+2560];
	fma.rn.f32 	%f23, %f2, %f21, %f22;
	st.global.f32 	[%rd25+2560], %f23;
$L__BB2_23:
	add.s32 	%r53, %r20, 896;
	setp.ge.s32 	%p14, %r53, %r2;
	@%p14 bra 	$L__BB2_25;
	ld.global.f32 	%f24, [%rd23+3072];
	ld.global.f32 	%f25, [%rd24+3072];
	fma.rn.f32 	%f26, %f2, %f24, %f25;
	st.global.f32 	[%rd25+3072], %f26;
$L__BB2_25:
	add.s32 	%r71, %r71, 8;
	setp.eq.s32 	%p15, %r71, %r75;
	@%p15 bra 	$L__BB2_26;
	bra.uni 	$L__BB2_9;
$L__BB2_26:
	setp.eq.s32 	%p16, %r10, 0;
	@%p16 bra 	$L__BB2_59;
	and.b32  	%r30, %r42, 3;
	setp.lt.u32 	%p17, %r10, 4;
	@%p17 bra 	$L__BB2_37;
	shl.b32 	%r54, %r75, 7;
	add.s32 	%r31, %r54, %r4;
	setp.ge.s32 	%p18, %r31, %r2;
	@%p18 bra 	$L__BB2_30;
	mul.wide.s32 	%rd46, %r31, 4;
	add.s64 	%rd47, %rd13, %rd46;
	add.s64 	%rd48, %rd14, %rd46;
	ld.global.f32 	%f27, [%rd47];
	ld.global.f32 	%f28, [%rd48];
	fma.rn.f32 	%f29, %f2, %f27, %f28;
	add.s64 	%rd49, %rd15, %rd46;
	st.global.f32 	[%rd49], %f29;
$L__BB2_30:
	add.s32 	%r32, %r31, 128;
	setp.ge.s32 	%p19, %r32, %r2;
	@%p19 bra 	$L__BB2_32;
	mul.wide.s32 	%rd50, %r32, 4;
	add.s64 	%rd51, %rd13, %rd50;
	add.s64 	%rd52, %rd14, %rd50;
	ld.global.f32 	%f30, [%rd51];
	ld.global.f32 	%f31, [%rd52];
	fma.rn.f32 	%f32, %f2, %f30, %f31;
	add.s64 	%rd53, %rd15, %rd50;
	st.global.f32 	[%rd53], %f32;
$L__BB2_32:
	add.s32 	%r33, %r31, 256;
	setp.ge.s32 	%p20, %r33, %r2;
	@%p20 bra 	$L__BB2_34;
	mul.wide.s32 	%rd54, %r33, 4;
	add.s64 	%rd55, %rd13, %rd54;
	add.s64 	%rd56, %rd14, %rd54;
	ld.global.f32 	%f33, [%rd55];
	ld.global.f32 	%f34, [%rd56];
	fma.rn.f32 	%f35, %f2, %f33, %f34;
	add.s64 	%rd57, %rd15, %rd54;
	st.global.f32 	[%rd57], %f35;
$L__BB2_34:
	add.s32 	%r34, %r31, 384;
	setp.ge.s32 	%p21, %r34, %r2;
	@%p21 bra 	$L__BB2_36;
	mul.wide.s32 	%rd58, %r34, 4;
	add.s64 	%rd59, %rd13, %rd58;
	add.s64 	%rd60, %rd14, %rd58;
	ld.global.f32 	%f36, [%rd59];
	ld.global.f32 	%f37, [%rd60];
	fma.rn.f32 	%f38, %f2, %f36, %f37;
	add.s64 	%rd61, %rd15, %rd58;
	st.global.f32 	[%rd61], %f38;
$L__BB2_36:
	add.s32 	%r75, %r75, 4;
$L__BB2_37:
	setp.eq.s32 	%p22, %r30, 0;
	@%p22 bra 	$L__BB2_59;
	setp.eq.s32 	%p23, %r30, 1;
	@%p23 bra 	$L__BB2_44;
	shl.b32 	%r55, %r75, 7;
	add.s32 	%r37, %r55, %r4;
	setp.ge.s32 	%p24, %r37, %r2;
	@%p24 bra 	$L__BB2_41;
	mul.wide.s32 	%rd62, %r37, 4;
	add.s64 	%rd63, %rd13, %rd62;
	add.s64 	%rd64, %rd14, %rd62;
	ld.global.f32 	%f39, [%rd63];
	ld.global.f32 	%f40, [%rd64];
	fma.rn.f32 	%f41, %f2, %f39, %f40;
	add.s64 	%rd65, %rd15, %rd62;
	st.global.f32 	[%rd65], %f41;
$L__BB2_41:
	add.s32 	%r38, %r37, 128;
	setp.ge.s32 	%p25, %r38, %r2;
	@%p25 bra 	$L__BB2_43;
	mul.wide.s32 	%rd66, %r38, 4;
	add.s64 	%rd67, %rd13, %rd66;
	add.s64 	%rd68, %rd14, %rd66;
	ld.global.f32 	%f42, [%rd67];
	ld.global.f32 	%f43, [%rd68];
	fma.rn.f32 	%f44, %f2, %f42, %f43;
	add.s64 	%rd69, %rd15, %rd66;
	st.global.f32 	[%rd69], %f44;
$L__BB2_43:
	add.s32 	%r75, %r75, 2;
$L__BB2_44:
	and.b32  	%r56, %r42, 1;
	setp.eq.b32 	%p26, %r56, 1;
	not.pred 	%p27, %p26;
	@%p27 bra 	$L__BB2_59;
	shl.b32 	%r57, %r75, 7;
	add.s32 	%r41, %r57, %r4;
	setp.ge.s32 	%p28, %r41, %r2;
	@%p28 bra 	$L__BB2_59;
	mul.wide.s32 	%rd70, %r41, 4;
	add.s64 	%rd71, %rd13, %rd70;
	add.s64 	%rd72, %rd14, %rd70;
	ld.global.f32 	%f45, [%rd71];
	ld.global.f32 	%f46, [%rd72];
	fma.rn.f32 	%f47, %f2, %f45, %f46;
	add.s64 	%rd73, %rd15, %rd70;
	st.global.f32 	[%rd73], %f47;
	bra.uni 	$L__BB2_59;
$L__BB2_47:
	setp.lt.s32 	%p29, %r42, 1;
	@%p29 bra 	$L__BB2_59;
	setp.lt.u32 	%p30, %r42, 8;
	mov.b32 	%r73, 0;
	@%p30 bra 	$L__BB2_51;
	and.b32  	%r73, %r42, 2147483640;
	neg.s32 	%r70, %r73;
	mul.wide.u32 	%rd74, %r4, 4;
	add.s64 	%rd16, %rd1, %rd74;
	add.s64 	%rd75, %rd102, 1536;
	add.s64 	%rd18, %rd2, %rd75;
	add.s32 	%r69, %r4, 128;
	add.s64 	%rd19, %rd3, %rd75;
	add.s64 	%rd20, %rd1, %rd75;
$L__BB2_50:
	.pragma "nounroll";
	mul.wide.s32 	%rd76, %r69, 4;
	add.s64 	%rd77, %rd18, %rd76;
	add.s64 	%rd78, %rd19, %rd76;
	add.s64 	%rd79, %rd20, %rd76;
	cvta.to.global.u64 	%rd80, %rd26;
	mul.wide.u32 	%rd81, %r4, 4;
	add.s64 	%rd82, %rd80, %rd81;
	add.s64 	%rd83, %rd82, %rd102;
	cvta.to.global.u64 	%rd84, %rd28;
	add.s64 	%rd85, %rd84, %rd81;
	add.s64 	%rd86, %rd85, %rd102;
	ld.global.f32 	%f48, [%rd83];
	ld.global.f32 	%f49, [%rd86];
	fma.rn.f32 	%f50, %f2, %f48, %f49;
	add.s64 	%rd87, %rd16, %rd102;
	st.global.f32 	[%rd87], %f50;
	ld.global.f32 	%f51, [%rd77+-1536];
	ld.global.f32 	%f52, [%rd78+-1536];
	fma.rn.f32 	%f53, %f2, %f51, %f52;
	st.global.f32 	[%rd79+-1536], %f53;
	ld.global.f32 	%f54, [%rd77+-1024];
	ld.global.f32 	%f55, [%rd78+-1024];
	fma.rn.f32 	%f56, %f2, %f54, %f55;
	st.global.f32 	[%rd79+-1024], %f56;
	ld.global.f32 	%f57, [%rd77+-512];
	ld.global.f32 	%f58, [%rd78+-512];
	fma.rn.f32 	%f59, %f2, %f57, %f58;
	st.global.f32 	[%rd79+-512], %f59;
	ld.global.f32 	%f60, [%rd77];
	ld.global.f32 	%f61, [%rd78];
	fma.rn.f32 	%f62, %f2, %f60, %f61;
	st.global.f32 	[%rd79], %f62;
	ld.global.f32 	%f63, [%rd77+512];
	ld.global.f32 	%f64, [%rd78+512];
	fma.rn.f32 	%f65, %f2, %f63, %f64;
	st.global.f32 	[%rd79+512], %f65;
	ld.global.f32 	%f66, [%rd77+1024];
	ld.global.f32 	%f67, [%rd78+1024];
	fma.rn.f32 	%f68, %f2, %f66, %f67;
	st.global.f32 	[%rd79+1024], %f68;
	ld.global.f32 	%f69, [%rd77+1536];
	ld.global.f32 	%f70, [%rd78+1536];
	fma.rn.f32 	%f71, %f2, %f69, %f70;
	st.global.f32 	[%rd79+1536], %f71;
	add.s32 	%r70, %r70, 8;
	add.s64 	%rd102, %rd102, 4096;
	add.s32 	%r69, %r69, 1024;
	setp.eq.s32 	%p31, %r70, 0;
	@%p31 bra 	$L__BB2_51;
	bra.uni 	$L__BB2_50;
$L__BB2_51:
	and.b32  	%r23, %r42, 7;
	setp.eq.s32 	%p32, %r23, 0;
	@%p32 bra 	$L__BB2_59;
	and.b32  	%r24, %r42, 3;
	setp.lt.u32 	%p33, %r23, 4;
	@%p33 bra 	$L__BB2_54;
	shl.b32 	%r60, %r73, 7;
	add.s32 	%r61, %r60, %r4;
	mul.wide.s32 	%rd88, %r61, 4;
	add.s64 	%rd89, %rd13, %rd88;
	add.s64 	%rd90, %rd14, %rd88;
	ld.global.f32 	%f72, [%rd89];
	ld.global.f32 	%f73, [%rd90];
	fma.rn.f32 	%f74, %f2, %f72, %f73;
	add.s64 	%rd91, %rd15, %rd88;
	st.global.f32 	[%rd91], %f74;
	ld.global.f32 	%f75, [%rd89+512];
	ld.global.f32 	%f76, [%rd90+512];
	fma.rn.f32 	%f77, %f2, %f75, %f76;
	st.global.f32 	[%rd91+512], %f77;
	ld.global.f32 	%f78, [%rd89+1024];
	ld.global.f32 	%f79, [%rd90+1024];
	fma.rn.f32 	%f80, %f2, %f78, %f79;
	st.global.f32 	[%rd91+1024], %f80;
	ld.global.f32 	%f81, [%rd89+1536];
	ld.global.f32 	%f82, [%rd90+1536];
	fma.rn.f32 	%f83, %f2, %f81, %f82;
	st.global.f32 	[%rd91+1536], %f83;
	add.s32 	%r73, %r73, 4;
$L__BB2_54:
	setp.eq.s32 	%p34, %r24, 0;
	@%p34 bra 	$L__BB2_59;
	setp.eq.s32 	%p35, %r24, 1;
	@%p35 bra 	$L__BB2_57;
	shl.b32 	%r62, %r73, 7;
	add.s32 	%r63, %r62, %r4;
	mul.wide.s32 	%rd92, %r63, 4;
	add.s64 	%rd93, %rd13, %rd92;
	add.s64 	%rd94, %rd14, %rd92;
	ld.global.f32 	%f84, [%rd93];
	ld.global.f32 	%f85, [%rd94];
	fma.rn.f32 	%f86, %f2, %f84, %f85;
	add.s64 	%rd95, %rd15, %rd92;
	st.global.f32 	[%rd95], %f86;
	ld.global.f32 	%f87, [%rd93+512];
	ld.global.f32 	%f88, [%rd94+512];
	fma.rn.f32 	%f89, %f2, %f87, %f88;
	st.global.f32 	[%rd95+512], %f89;
	add.s32 	%r73, %r73, 2;
$L__BB2_57:
	and.b32  	%r64, %r42, 1;
	setp.eq.b32 	%p36, %r64, 1;
	not.pred 	%p37, %p36;
	@%p37 bra 	$L__BB2_59;
	shl.b32 	%r65, %r73, 7;
	add.s32 	%r66, %r65, %r4;
	mul.wide.s32 	%rd96, %r66, 4;
	add.s64 	%rd97, %rd13, %rd96;
	add.s64 	%rd98, %rd14, %rd96;
	ld.global.f32 	%f90, [%rd97];
	ld.global.f32 	%f91, [%rd98];
	fma.rn.f32 	%f92, %f2, %f90, %f91;
	add.s64 	%rd99, %rd15, %rd96;
	st.global.f32 	[%rd99], %f92;
$L__BB2_59:
	ret;

}
	// .globl	_ZN3cub18CUB_300001_SM_10006detail8for_each13static_kernelINS2_12policy_hub_t12policy_500_tEmN6thrust24THRUST_300001_SM_1000_NS8cuda_cub20__uninitialized_fill7functorINS7_10device_ptrIfEEfEEEEvT0_T1_
.visible .entry _ZN3cub18CUB_300001_SM_10006detail8for_each13static_kernelINS2_12policy_hub_t12policy_500_tEmN6thrust24THRUST_300001_SM_1000_NS8cuda_cub20__uninitialized_fill7functorINS7_10device_ptrIfEEfEEEEvT0_T1_(
	.param .u64 _ZN3cub18CUB_300001_SM_10006detail8for_each13static_kernelINS2_12policy_hub_t12policy_500_tEmN6thrust24THRUST_300001_SM_1000_NS8cuda_cub20__uninitialized_fill7functorINS7_10device_ptrIfEEfEEEEvT0_T1__param_0,
	.param .align 8 .b8 _ZN3cub18CUB_300001_SM_10006detail8for_each13static_kernelINS2_12policy_hub_t12policy_500_tEmN6thrust24THRUST_300001_SM_1000_NS8cuda_cub20__uninitialized_fill7functorINS7_10device_ptrIfEEfEEEEvT0_T1__param_1[16]
)
.maxntid 256
{
	.reg .pred 	%p<4>;
	.reg .b16 	%rs<5>;
	.reg .b32 	%r<10>;
	.reg .b32 	%f<3>;
	.reg .b64 	%rd<16>;

	ld.param.f32 	%f2, [_ZN3cub18CUB_300001_SM_10006detail8for_each13static_kernelINS2_12policy_hub_t12policy_500_tEmN6thrust24THRUST_300001_SM_1000_NS8cuda_cub20__uninitialized_fill7functorINS7_10device_ptrIfEEfEEEEvT0_T1__param_1+8];
	ld.param.u64 	%rd4, [_ZN3cub18CUB_300001_SM_10006detail8for_each13static_kernelINS2_12policy_hub_t12policy_500_tEmN6thrust24THRUST_300001_SM_1000_NS8cuda_cub20__uninitialized_fill7functorINS7_10device_ptrIfEEfEEEEvT0_T1__param_1];
	ld.param.u64 	%rd5, [_ZN3cub18CUB_300001_SM_10006detail8for_each13static_kernelINS2_12policy_hub_t12policy_500_tEmN6thrust24THRUST_300001_SM_1000_NS8cuda_cub20__uninitialized_fill7functorINS7_10device_ptrIfEEfEEEEvT0_T1__param_0];
	mov.u32 	%r7, %ctaid.x;
	mul.wide.u32 	%rd1, %r7, 512;
	sub.s64 	%rd2, %rd5, %rd1;
	setp.lt.u64 	%p1, %rd2, 512;
	@%p1 bra 	$L__BB3_2;
	mov.u32 	%r9, %tid.x;
	cvta.to.global.u64 	%rd11, %rd4;
	cvt.u64.u32 	%rd12, %r9;
	add.s64 	%rd13, %rd1, %rd12;
	shl.b64 	%rd14, %rd13, 2;
	add.s64 	%rd15, %rd11, %rd14;
	st.global.f32 	[%rd15], %f2;
	st.global.f32 	[%rd15+1024], %f2;
	bra.uni 	$L__BB3_6;
$L__BB3_2:
	cvta.to.global.u64 	%rd6, %rd4;
	mov.u32 	%r1, %tid.x;
	cvt.u64.u32 	%rd7, %r1;
	setp.le.u64 	%p2, %rd2, %rd7;
	add.s64 	%rd8, %rd1, %rd7;
	shl.b64 	%rd9, %rd8, 2;
	add.s64 	%rd3, %rd6, %rd9;
	@%p2 bra 	$L__BB3_4;
	st.global.f32 	[%rd3], %f2;
$L__BB3_4:
	add.s32 	%r8, %r1, 256;
	cvt.u64.u32 	%rd10, %r8;
	setp.le.u64 	%p3, %rd2, %rd10;
	@%p3 bra 	$L__BB3_6;
	st.global.f32 	[%rd3+1024], %f2;
$L__BB3_6:
	ret;

}
	// .globl	_ZN3cub18CUB_300001_SM_10006detail8for_each13static_kernelINS2_12policy_hub_t12policy_500_tElN6thrust24THRUST_300001_SM_1000_NS8cuda_cub10__tabulate7functorINS7_6detail15normal_iteratorINS7_10device_ptrIfEEEENS7_6system6detail7generic6detail22compute_sequence_valueIfvEElEEEEvT0_T1_
.visible .entry _ZN3cub18CUB_300001_SM_10006detail8for_each13static_kernelINS2_12policy_hub_t12policy_500_tElN6thrust24THRUST_300001_SM_1000_NS8cuda_cub10__tabulate7functorINS7_6detail15normal_iteratorINS7_10device_ptrIfEEEENS7_6system6detail7generic6detail22compute_sequence_valueIfvEElEEEEvT0_T1_(
	.param .u64 _ZN3cub18CUB_300001_SM_10006detail8for_each13static_kernelINS2_12policy_hub_t12policy_500_tElN6thrust24THRUST_300001_SM_1000_NS8cuda_cub10__tabulate7functorINS7_6detail15normal_iteratorINS7_10device_ptrIfEEEENS7_6system6detail7generic6detail22compute_sequence_valueIfvEElEEEEvT0_T1__param_0,
	.param .align 8 .b8 _ZN3cub18CUB_300001_SM_10006detail8for_each13static_kernelINS2_12policy_hub_t12policy_500_tElN6thrust24THRUST_300001_SM_1000_NS8cuda_cub10__tabulate7functorINS7_6detail15normal_iteratorINS7_10device_ptrIfEEEENS7_6system6detail7generic6detail22compute_sequence_valueIfvEElEEEEvT0_T1__param_1[16]
)
.maxntid 256
{
	.reg .pred 	%p<4>;
	.reg .b32 	%r<6>;
	.reg .b32 	%f<13>;
	.reg .b64 	%rd<21>;

	ld.param.u64 	%rd7, [_ZN3cub18CUB_300001_SM_10006detail8for_each13static_kernelINS2_12policy_hub_t12policy_500_tElN6thrust24THRUST_300001_SM_1000_NS8cuda_cub10__tabulate7functorINS7_6detail15normal_iteratorINS7_10device_ptrIfEEEENS7_6system6detail7generic6detail22compute_sequence_valueIfvEElEEEEvT0_T1__param_1];
	ld.param.u64 	%rd8, [_ZN3cub18CUB_300001_SM_10006detail8for_each13static_kernelINS2_12policy_hub_t12policy_500_tElN6thrust24THRUST_300001_SM_1000_NS8cuda_cub10__tabulate7functorINS7_6detail15normal_iteratorINS7_10device_ptrIfEEEENS7_6system6detail7generic6detail22compute_sequence_valueIfvEElEEEEvT0_T1__param_0];
	ld.param.v2.f32 	{%f3, %f4}, [_ZN3cub18CUB_300001_SM_10006detail8for_each13static_kernelINS2_12policy_hub_t12policy_500_tElN6thrust24THRUST_300001_SM_1000_NS8cuda_cub10__tabulate7functorINS7_6detail15normal_iteratorINS7_10device_ptrIfEEEENS7_6system6detail7generic6detail22compute_sequence_valueIfvEElEEEEvT0_T1__param_1+8];
	mov.u32 	%r1, %ctaid.x;
	mul.wide.u32 	%rd1, %r1, 512;
	sub.s64 	%rd2, %rd8, %rd1;
	setp.lt.s64 	%p1, %rd2, 512;
	@%p1 bra 	$L__BB4_2;
	mov.u32 	%r5, %tid.x;
	cvta.to.global.u64 	%rd15, %rd7;
	cvt.u64.u32 	%rd16, %r5;
	add.s64 	%rd17, %rd1, %rd16;
	cvt.rn.f32.u64 	%f9, %rd17;
	fma.rn.f32 	%f10, %f4, %f9, %f3;
	shl.b64 	%rd18, %rd17, 2;
	add.s64 	%rd19, %rd15, %rd18;
	st.global.f32 	[%rd19], %f10;
	add.s64 	%rd20, %rd17, 256;
	cvt.rn.f32.u64 	%f11, %rd20;
	fma.rn.f32 	%f12, %f4, %f11, %f3;
	st.global.f32 	[%rd19+1024], %f12;
	bra.uni 	$L__BB4_6;
$L__BB4_2:
	cvta.to.global.u64 	%rd3, %rd7;
	mov.u32 	%r2, %tid.x;
	cvt.s64.s32 	%rd4, %rd2;
	cvt.u64.u32 	%rd5, %r2;
	setp.le.s64 	%p2, %rd4, %rd5;
	@%p2 bra 	$L__BB4_4;
	add.s64 	%rd9, %rd1, %rd5;
	cvt.rn.f32.u64 	%f5, %rd9;
	fma.rn.f32 	%f6, %f4, %f5, %f3;
	shl.b64 	%rd10, %rd9, 2;
	add.s64 	%rd11, %rd3, %rd10;
	st.global.f32 	[%rd11], %f6;
$L__BB4_4:
	cvt.u32.u64 	%r3, %rd5;
	add.s32 	%r4, %r3, 256;
	cvt.u64.u32 	%rd6, %r4;
	setp.le.s64 	%p3, %rd4, %rd6;
	@%p3 bra 	$L__BB4_6;
	add.s64 	%rd12, %rd1, %rd6;
	shl.b64 	%rd13, %rd12, 2;
	cvt.rn.f32.u64 	%f7, %rd12;
	fma.rn.f32 	%f8, %f4, %f7, %f3;
	add.s64 	%rd14, %rd13, %rd3;
	st.global.f32 	[%rd14], %f8;
$L__BB4_6:
	ret;

}


// ===== COMPILED SASS (sm_100) =====

	.target	sm_100

	.elftype	@"ET_EXEC"


//--------------------- .note.nv.tkinfo           --------------------------
	.section	.note.nv.tkinfo,"",@"SHT_NOTE"
	.sectionflags	@"SHF_NOTE_NV_TKINFO"
	.tkinfo
        /*0018*/ 	.word	0x00000002
        /*0030*/ 	.string	""
        /*0030*/ 	.string	"ptxas"
        /*0030*/ 	.string	"Cuda compilation tools, release 13.0, V13.0.88"
        /*0030*/ 	.string	"Build cuda_13.0.r13.0/compiler.36424714_0"
        /*0030*/ 	.string	"-arch sm_100 -m 64 "



//--------------------- .note.nv.cuinfo           --------------------------
	.section	.note.nv.cuinfo,"",@"SHT_NOTE"
	.sectionflags	@"SHF_NOTE_NV_CUINFO"
        /*0018*/ 	.short	0x0002
        /*001a*/ 	.short	0x0064
        /*001c*/ 	.short	0x0082
	.zero		2


//--------------------- .nv.info                  --------------------------
	.section	.nv.info,"",@"SHT_CUDA_INFO"
	.align	4


	//----- nvinfo : EIATTR_REGCOUNT
	.align		4
        /*0000*/ 	.byte	0x04, 0x2f
        /*0002*/ 	.short	(.L_46 - .L_45)
	.align		4
.L_45:
        /*0004*/ 	.word	index@(_ZN3cub18CUB_300001_SM_10006detail11EmptyKernelIvEEvv)
        /*0008*/ 	.word	0x00000004


	//----- nvinfo : EIATTR_FRAME_SIZE
	.align		4
.L_46:
        /*000c*/ 	.byte	0x04, 0x11
        /*000e*/ 	.short	(.L_48 - .L_47)
	.align		4
.L_47:
        /*0010*/ 	.word	index@(_ZN3cub18CUB_300001_SM_10006detail11EmptyKernelIvEEvv)
        /*0014*/ 	.word	0x00000000


	//----- nvinfo : EIATTR_REGCOUNT
	.align		4
.L_48:
        /*0018*/ 	.byte	0x04, 0x2f
        /*001a*/ 	.short	(.L_50 - .L_49)
	.align		4
.L_49:
        /*001c*/ 	.word	index@(_ZN3cub18CUB_300001_SM_10006detail9transform16transform_kernelINS2_10policy_hubILb1EN4cuda3std3__45tupleIJN6thrust24THRUST_300001_SM_1000_NS6detail15normal_iteratorINSA_10device_ptrIfEEEESF_EEEE10policy1000Ei15saxpy_functor_tSF_JPfSK_EEEvT0_iT1_T2_DpNS2_10kernel_argIT3_EE)
        /*0020*/ 	.word	0x0000001e


	//----- nvinfo : EIATTR_FRAME_SIZE
	.align		4
.L_50:
        /*0024*/ 	.byte	0x04, 0x11
        /*0026*/ 	.short	(.L_52 - .L_51)
	.align		4
.L_51:
        /*0028*/ 	.word	index@(_ZN3cub18CUB_300001_SM_10006detail9transform16transform_kernelINS2_10policy_hubILb1EN4cuda3std3__45tupleIJN6thrust24THRUST_300001_SM_1000_NS6detail15normal_iteratorINSA_10device_ptrIfEEEESF_EEEE10policy1000Ei15saxpy_functor_tSF_JPfSK_EEEvT0_iT1_T2_DpNS2_10kernel_argIT3_EE)
        /*002c*/ 	.word	0x00000000


	//----- nvinfo : EIATTR_REGCOUNT
	.align		4
.L_52:
        /*0030*/ 	.byte	0x04, 0x2f
        /*0032*/ 	.short	(.L_54 - .L_53)
	.align		4
.L_53:
        /*0034*/ 	.word	index@(_ZN3cub18CUB_300001_SM_10006detail9transform16transform_kernelINS2_10policy_hubILb1EN4cuda3std3__45tupleIJN6thrust24THRUST_300001_SM_1000_NS6detail15normal_iteratorINSA_10device_ptrIfEEEESF_EEEE10policy1000El15saxpy_functor_tSF_JPfSK_EEEvT0_iT1_T2_DpNS2_10kernel_argIT3_EE)
        /*0038*/ 	.word	0x00000020


	//----- nvinfo : EIATTR_FRAME_SIZE
	.align		4
.L_54:
        /*003c*/ 	.byte	0x04, 0x11
        /*003e*/ 	.short	(.L_56 - .L_55)
	.align		4
.L_55:
        /*0040*/ 	.word	index@(_ZN3cub18CUB_300001_SM_10006detail9transform16transform_kernelINS2_10policy_hubILb1EN4cuda3std3__45tupleIJN6thrust24THRUST_300001_SM_1000_NS6detail15normal_iteratorINSA_10device_ptrIfEEEESF_EEEE10policy1000El15saxpy_functor_tSF_JPfSK_EEEvT0_iT1_T2_DpNS2_10kernel_argIT3_EE)
        /*0044*/ 	.word	0x00000000


	//----- nvinfo : EIATTR_REGCOUNT
	.align		4
.L_56:
        /*0048*/ 	.byte	0x04, 0x2f
        /*004a*/ 	.short	(.L_58 - .L_57)
	.align		4
.L_57:
        /*004c*/ 	.word	index@(_ZN3cub18CUB_300001_SM_10006detail8for_each13static_kernelINS2_12policy_hub_t12policy_500_tEmN6thrust24THRUST_300001_SM_1000_NS8cuda_cub20__uninitialized_fill7functorINS7_10device_ptrIfEEfEEEEvT0_T1_)
        /*0050*/ 	.word	0x00000008


	//----- nvinfo : EIATTR_FRAME_SIZE
	.align		4
.L_58:
        /*0054*/ 	.byte	0x04, 0x11
        /*0056*/ 	.short	(.L_60 - .L_59)
	.align		4
.L_59:
        /*0058*/ 	.word	index@(_ZN3cub18CUB_300001_SM_10006detail8for_each13static_kernelINS2_12policy_hub_t12policy_500_tEmN6thrust24THRUST_300001_SM_1000_NS8cuda_cub20__uninitialized_fill7functorINS7_10device_ptrIfEEfEEEEvT0_T1_)
        /*005c*/ 	.word	0x00000000


	//----- nvinfo : EIATTR_REGCOUNT
	.align		4
.L_60:
        /*0060*/ 	.byte	0x04, 0x2f
        /*0062*/ 	.short	(.L_62 - .L_61)
	.align		4
.L_61:
        /*0064*/ 	.word	index@(_ZN3cub18CUB_300001_SM_10006detail8for_each13static_kernelINS2_12policy_hub_t12policy_500_tElN6thrust24THRUST_300001_SM_1000_NS8cuda_cub10__tabulate7functorINS7_6detail15normal_iteratorINS7_10device_ptrIfEEEENS7_6system6detail7generic6detail22compute_sequence_valueIfvEElEEEEvT0_T1_)
        /*0068*/ 	.word	0x0000000e


	//----- nvinfo : EIATTR_FRAME_SIZE
	.align		4
.L_62:
        /*006c*/ 	.byte	0x04, 0x11
        /*006e*/ 	.short	(.L_64 - .L_63)
	.align		4
.L_63:
        /*0070*/ 	.word	index@(_ZN3cub18CUB_300001_SM_10006detail8for_each13static_kernelINS2_12policy_hub_t12policy_500_tElN6thrust24THRUST_300001_SM_1000_NS8cuda_cub10__tabulate7functorINS7_6detail15normal_iteratorINS7_10device_ptrIfEEEENS7_6system6detail7generic6detail22compute_sequence_valueIfvEElEEEEvT0_T1_)
        /*0074*/ 	.word	0x00000000


	//----- nvinfo : EIATTR_MIN_STACK_SIZE
	.align		4
.L_64:
        /*0078*/ 	.byte	0x04, 0x12
        /*007a*/ 	.short	(.L_66 - .L_65)
	.align		4
.L_65:
        /*007c*/ 	.word	index@(_ZN3cub18CUB_300001_SM_10006detail8for_each13static_kernelINS2_12policy_hub_t12policy_500_tElN6thrust24THRUST_300001_SM_1000_NS8cuda_cub10__tabulate7functorINS7_6detail15normal_iteratorINS7_10device_ptrIfEEEENS7_6system6detail7generic6detail22compute_sequence_valueIfvEElEEEEvT0_T1_)
        /*0080*/ 	.word	0x00000000


	//----- nvinfo : EIATTR_MIN_STACK_SIZE
	.align		4
.L_66:
        /*0084*/ 	.byte	0x04, 0x12
        /*0086*/ 	.short	(.L_68 - .L_67)
	.align		4
.L_67:
        /*0088*/ 	.word	index@(_ZN3cub18CUB_300001_SM_10006detail8for_each13static_kernelINS2_12policy_hub_t12policy_500_tEmN6thrust24THRUST_300001_SM_1000_NS8cuda_cub20__uninitialized_fill7functorINS7_10device_ptrIfEEfEEEEvT0_T1_)
        /*008c*/ 	.word	0x00000000


	//----- nvinfo : EIATTR_MIN_STACK_SIZE
	.align		4
.L_68:
        /*0090*/ 	.byte	0x04, 0x12
        /*0092*/ 	.short	(.L_70 - .L_69)
	.align		4
.L_69:
        /*0094*/ 	.word	index@(_ZN3cub18CUB_300001_SM_10006detail9transform16transform_kernelINS2_10policy_hubILb1EN4cuda3std3__45tupleIJN6thrust24THRUST_300001_SM_1000_NS6detail15normal_iteratorINSA_10device_ptrIfEEEESF_EEEE10policy1000El15saxpy_functor_tSF_JPfSK_EEEvT0_iT1_T2_DpNS2_10kernel_argIT3_EE)
        /*0098*/ 	.word	0x00000000


	//----- nvinfo : EIATTR_MIN_STACK_SIZE
	.align		4
.L_70:
        /*009c*/ 	.byte	0x04, 0x12
        /*009e*/ 	.short	(.L_72 - .L_71)
	.align		4
.L_71:
        /*00a0*/ 	.word	index@(_ZN3cub18CUB_300001_SM_10006detail9transform16transform_kernelINS2_10policy_hubILb1EN4cuda3std3__45tupleIJN6thrust24THRUST_300001_SM_1000_NS6detail15normal_iteratorINSA_10device_ptrIfEEEESF_EEEE10policy1000Ei15saxpy_functor_tSF_JPfSK_EEEvT0_iT1_T2_DpNS2_10kernel_argIT3_EE)
        /*00a4*/ 	.word	0x00000000


	//----- nvinfo : EIATTR_MIN_STACK_SIZE
	.align		4
.L_72:
        /*00a8*/ 	.byte	0x04, 0x12
        /*00aa*/ 	.short	(.L_74 - .L_73)
	.align		4
.L_73:
        /*00ac*/ 	.word	index@(_ZN3cub18CUB_300001_SM_10006detail11EmptyKernelIvEEvv)
        /*00b0*/ 	.word	0x00000000
.L_74:


//--------------------- .nv.compat                --------------------------
	.section	.nv.compat,"",@"SHT_CUDA_COMPAT_INFO"
	.align	4
        /*0000*/ 	.byte	0x02, 0x09, 0x00, 0x00, 0x02, 0x02, 0x01, 0x00, 0x02, 0x05, 0x05, 0x00, 0x03, 0x07, 0x01, 0x01
        /*0010*/ 	.byte	0x02, 0x03, 0x00, 0x00, 0x02, 0x06, 0x01, 0x00, 0x04, 0x0b, 0x08, 0x00, 0x09, 0x00, 0x00, 0x00
        /*0020*/ 	.byte	0x00, 0x00, 0x00, 0x00


//--------------------- .nv.info._ZN3cub18CUB_300001_SM_10006detail8for_each13static_kernelINS2_12policy_hub_t12policy_500_tElN6thrust24THRUST_300001_SM_1000_NS8cuda_cub10__tabulate7functorINS7_6detail15normal_iteratorINS7_10device_ptrIfEEEENS7_6system6detail7generic6detail22compute_sequence_valueIfvEElEEEEvT0_T1_ --------------------------
	.section	.nv.info._ZN3cub18CUB_300001_SM_10006detail8for_each13static_kernelINS2_12policy_hub_t12policy_500_tElN6thrust24THRUST_300001_SM_1000_NS8cuda_cub10__tabulate7functorINS7_6detail15normal_iteratorINS7_10device_ptrIfEEEENS7_6system6detail7generic6detail22compute_sequence_valueIfvEElEEEEvT0_T1_,"",@"SHT_CUDA_INFO"
	.sectionflags	@""
	.align	4


	//----- nvinfo : EIATTR_CUDA_API_VERSION
	.align		4
        /*0000*/ 	.byte	0x04, 0x37
        /*0002*/ 	.short	(.L_76 - .L_75)
.L_75:
        /*0004*/ 	.word	0x00000082


	//----- nvinfo : EIATTR_KPARAM_INFO
	.align		4
.L_76:
        /*0008*/ 	.byte	0x04, 0x17
        /*000a*/ 	.short	(.L_78 - .L_77)
.L_77:
        /*000c*/ 	.word	0x00000000
        /*0010*/ 	.short	0x0001
        /*0012*/ 	.short	0x0008
        /*0014*/ 	.byte	0x00, 0xf0, 0x41, 0x00


	//----- nvinfo : EIATTR_KPARAM_INFO
	.align		4
.L_78:
        /*0018*/ 	.byte	0x04, 0x17
        /*001a*/ 	.short	(.L_80 - .L_79)
.L_79:
        /*001c*/ 	.word	0x00000000
        /*0020*/ 	.short	0x0000
        /*0022*/ 	.short	0x0000
        /*0024*/ 	.byte	0x00, 0xf0, 0x21, 0x00


	//----- nvinfo : EIATTR_SPARSE_MMA_MASK
	.align		4
.L_80:
        /*0028*/ 	.byte	0x03, 0x50
        /*002a*/ 	.short	0x0000


	//----- nvinfo : EIATTR_MAXREG_COUNT
	.align		4
        /*002c*/ 	.byte	0x03, 0x1b
        /*002e*/ 	.short	0x00ff


	//----- nvinfo : EIATTR_MERCURY_ISA_VERSION
	.align		4
        /*0030*/ 	.byte	0x03, 0x5f
        /*0032*/ 	.short	0x0101


	//----- nvinfo : EIATTR_VRC_CTA_INIT_COUNT
	.align		4
        /*0034*/ 	.byte	0x02, 0x4a
	.zero		1
	.zero		1


	//----- nvinfo : EIATTR_EXIT_INSTR_OFFSETS
	.align		4
        /*0038*/ 	.byte	0x04, 0x1c
        /*003a*/ 	.short	(.L_82 - .L_81)


	//   ....[0]....
.L_81:
        /*003c*/ 	.word	0x00000190


	//   ....[1]....
        /*0040*/ 	.word	0x000002f0


	//   ....[2]....
        /*0044*/ 	.word	0x00000390


	//----- nvinfo : EIATTR_MAX_THREADS
	.align		4
.L_82:
        /*0048*/ 	.byte	0x04, 0x05
        /*004a*/ 	.short	(.L_84 - .L_83)
.L_83:
        /*004c*/ 	.word	0x00000100
        /*0050*/ 	.word	0x00000001
        /*0054*/ 	.word	0x00000001


	//----- nvinfo : EIATTR_CRS_STACK_SIZE
	.align		4
.L_84:
        /*0058*/ 	.byte	0x04, 0x1e
        /*005a*/ 	.short	(.L_86 - .L_85)
.L_85:
        /*005c*/ 	.word	0x00000000


	//----- nvinfo : EIATTR_CBANK_PARAM_SIZE
	.align		4
.L_86:
        /*0060*/ 	.byte	0x03, 0x19
        /*0062*/ 	.short	0x0018


	//----- nvinfo : EIATTR_PARAM_CBANK
	.align		4
        /*0064*/ 	.byte	0x04, 0x0a
        /*0066*/ 	.short	(.L_88 - .L_87)
	.align		4
.L_87:
        /*0068*/ 	.word	index@(.nv.constant0._ZN3cub18CUB_300001_SM_10006detail8for_each13static_kernelINS2_12policy_hub_t12policy_500_tElN6thrust24THRUST_300001_SM_1000_NS8cuda_cub10__tabulate7functorINS7_6detail15normal_iteratorINS7_10device_ptrIfEEEENS7_6system6detail7generic6detail22compute_sequence_valueIfvEElEEEEvT0_T1_)
        /*006c*/ 	.short	0x0380
        /*006e*/ 	.short	0x0018


	//----- nvinfo : EIATTR_SW_WAR
	.align		4
.L_88:
        /*0070*/ 	.byte	0x04, 0x36
        /*0072*/ 	.short	(.L_90 - .L_89)
.L_89:
        /*0074*/ 	.word	0x00000008
.L_90:


//--------------------- .nv.info._ZN3cub18CUB_300001_SM_10006detail8for_each13static_kernelINS2_12policy_hub_t12policy_500_tEmN6thrust24THRUST_300001_SM_1000_NS8cuda_cub20__uninitialized_fill7functorINS7_10device_ptrIfEEfEEEEvT0_T1_ --------------------------
	.section	.nv.info._ZN3cub18CUB_300001_SM_10006detail8for_each13static_kernelINS2_12policy_hub_t12policy_500_tEmN6thrust24THRUST_300001_SM_1000_NS8cuda_cub20__uninitialized_fill7functorINS7_10device_ptrIfEEfEEEEvT0_T1_,"",@"SHT_CUDA_INFO"
	.sectionflags	@""
	.align	4


	//----- nvinfo : EIATTR_CUDA_API_VERSION
	.align		4
        /*0000*/ 	.byte	0x04, 0x37
        /*0002*/ 	.short	(.L_92 - .L_91)
.L_91:
        /*0004*/ 	.word	0x00000082


	//----- nvinfo : EIATTR_KPARAM_INFO
	.align		4
.L_92:
        /*0008*/ 	.byte	0x04, 0x17
        /*000a*/ 	.short	(.L_94 - .L_93)
.L_93:
        /*000c*/ 	.word	0x00000000
        /*0010*/ 	.short	0x0001
        /*0012*/ 	.short	0x0008
        /*0014*/ 	.byte	0x00, 0xf0, 0x41, 0x00


	//----- nvinfo : EIATTR_KPARAM_INFO
	.align		4
.L_94:
        /*0018*/ 	.byte	0x04, 0x17
        /*001a*/ 	.short	(.L_96 - .L_95)
.L_95:
        /*001c*/ 	.word	0x00000000
        /*0020*/ 	.short	0x0000
        /*0022*/ 	.short	0x0000
        /*0024*/ 	.byte	0x00, 0xf0, 0x21, 0x00


	//----- nvinfo : EIATTR_SPARSE_MMA_MASK
	.align		4
.L_96:
        /*0028*/ 	.byte	0x03, 0x50
        /*002a*/ 	.short	0x0000


	//----- nvinfo : EIATTR_MAXREG_COUNT
	.align		4
        /*002c*/ 	.byte	0x03, 0x1b
        /*002e*/ 	.short	0x00ff


	//----- nvinfo : EIATTR_MERCURY_ISA_VERSION
	.align		4
        /*0030*/ 	.byte	0x03, 0x5f
        /*0032*/ 	.short	0x0101


	//----- nvinfo : EIATTR_VRC_CTA_INIT_COUNT
	.align		4
        /*0034*/ 	.byte	0x02, 0x4a
	.zero		1
	.zero		1


	//----- nvinfo : EIATTR_EXIT_INSTR_OFFSETS
	.align		4
        /*0038*/ 	.byte	0x04, 0x1c
        /*003a*/ 	.short	(.L_98 - .L_97)


	//   ....[0]....
.L_97:
        /*003c*/ 	.word	0x00000130


	//   ....[1]....
        /*0040*/ 	.word	0x00000230


	//   ....[2]....
        /*0044*/ 	.word	0x00000260


	//----- nvinfo : EIATTR_MAX_THREADS
	.align		4
.L_98:
        /*0048*/ 	.byte	0x04, 0x05
        /*004a*/ 	.short	(.L_100 - .L_99)
.L_99:
        /*004c*/ 	.word	0x00000100
        /*0050*/ 	.word	0x00000001
        /*0054*/ 	.word	0x00000001


	//----- nvinfo : EIATTR_CBANK_PARAM_SIZE
	.align		4
.L_100:
        /*0058*/ 	.byte	0x03, 0x19
        /*005a*/ 	.short	0x0018


	//----- nvinfo : EIATTR_PARAM_CBANK
	.align		4
        /*005c*/ 	.byte	0x04, 0x0a
        /*005e*/ 	.short	(.L_102 - .L_101)
	.align		4
.L_101:
        /*0060*/ 	.word	index@(.nv.constant0._ZN3cub18CUB_300001_SM_10006detail8for_each13static_kernelINS2_12policy_hub_t12policy_500_tEmN6thrust24THRUST_300001_SM_1000_NS8cuda_cub20__uninitialized_fill7functorINS7_10device_ptrIfEEfEEEEvT0_T1_)
        /*0064*/ 	.short	0x0380
        /*0066*/ 	.short	0x0018


	//----- nvinfo : EIATTR_SW_WAR
	.align		4
.L_102:
        /*0068*/ 	.byte	0x04, 0x36
        /*006a*/ 	.short	(.L_104 - .L_103)
.L_103:
        /*006c*/ 	.word	0x00000008
.L_104:


//--------------------- .nv.info._ZN3cub18CUB_300001_SM_10006detail9transform16transform_kernelINS2_10policy_hubILb1EN4cuda3std3__45tupleIJN6thrust24THRUST_300001_SM_1000_NS6detail15normal_iteratorINSA_10device_ptrIfEEEESF_EEEE10policy1000El15saxpy_functor_tSF_JPfSK_EEEvT0_iT1_T2_DpNS2_10kernel_argIT3_EE --------------------------
	.section	.nv.info._ZN3cub18CUB_300001_SM_10006detail9transform16transform_kernelINS2_10policy_hubILb1EN4cuda3std3__45tupleIJN6thrust24THRUST_300001_SM_1000_NS6detail15normal_iteratorINSA_10device_ptrIfEEEESF_EEEE10policy1000El15saxpy_functor_tSF_JPfSK_EEEvT0_iT1_T2_DpNS2_10kernel_argIT3_EE,"",@"SHT_CUDA_INFO"
	.sectionflags	@""
	.align	4


	//----- nvinfo : EIATTR_CUDA_API_VERSION
	.align		4
        /*0000*/ 	.byte	0x04, 0x37
        /*0002*/ 	.short	(.L_106 - .L_105)
.L_105:
        /*0004*/ 	.word	0x00000082


	//----- nvinfo : EIATTR_KPARAM_INFO
	.align		4
.L_106:
        /*0008*/ 	.byte	0x04, 0x17
        /*000a*/ 	.short	(.L_108 - .L_107)
.L_107:
        /*000c*/ 	.word	0x00000000
        /*0010*/ 	.short	0x0005
        /*0012*/ 	.short	0x0028
        /*0014*/ 	.byte	0x00, 0xf0, 0x41, 0x00


	//----- nvinfo : EIATTR_KPARAM_INFO
	.align		4
.L_108:
        /*0018*/ 	.byte	0x04, 0x17
        /*001a*/ 	.short	(.L_110 - .L_109)
.L_109:
        /*001c*/ 	.word	0x00000000
        /*0020*/ 	.short	0x0004
        /*0022*/ 	.short	0x0018
        /*0024*/ 	.byte	0x00, 0xf0, 0x41, 0x00


	//----- nvinfo : EIATTR_KPARAM_INFO
	.align		4
.L_110:
        /*0028*/ 	.byte	0x04, 0x17
        /*002a*/ 	.short	(.L_112 - .L_111)
.L_111:
        /*002c*/ 	.word	0x00000000
        /*0030*/ 	.short	0x0003
        /*0032*/ 	.short	0x0010
        /*0034*/ 	.byte	0x00, 0xf0, 0x21, 0x00


	//----- nvinfo : EIATTR_KPARAM_INFO
	.align		4
.L_112:
        /*0038*/ 	.byte	0x04, 0x17
        /*003a*/ 	.short	(.L_114 - .L_113)
.L_113:
        /*003c*/ 	.word	0x00000000
        /*0040*/ 	.short	0x0002
        /*0042*/ 	.short	0x000c
        /*0044*/ 	.byte	0x00, 0xf0, 0x11, 0x00


	//----- nvinfo : EIATTR_KPARAM_INFO
	.align		4
.L_114:
        /*0048*/ 	.byte	0x04, 0x17
        /*004a*/ 	.short	(.L_116 - .L_115)
.L_115:
        /*004c*/ 	.word	0x00000000
        /*0050*/ 	.short	0x0001
        /*0052*/ 	.short	0x0008
        /*0054*/ 	.byte	0x00, 0xf0, 0x11, 0x00


	//----- nvinfo : EIATTR_KPARAM_INFO
	.align		4
.L_116:
        /*0058*/ 	.byte	0x04, 0x17
        /*005a*/ 	.short	(.L_118 - .L_117)
.L_117:
        /*005c*/ 	.word	0x00000000
        /*0060*/ 	.short	0x0000
        /*0062*/ 	.short	0x0000
        /*0064*/ 	.byte	0x00, 0xf0, 0x21, 0x00


	//----- nvinfo : EIATTR_SPARSE_MMA_MASK
	.align		4
.L_118:
        /*0068*/ 	.byte	0x03, 0x50
        /*006a*/ 	.short	0x0000


	//----- nvinfo : EIATTR_MAXREG_COUNT
	.align		4
        /*006c*/ 	.byte	0x03, 0x1b
        /*006e*/ 	.short	0x00ff


	//----- nvinfo : EIATTR_MERCURY_ISA_VERSION
	.align		4
        /*0070*/ 	.byte	0x03, 0x5f
        /*0072*/ 	.short	0x0101


	//----- nvinfo : EIATTR_VRC_CTA_INIT_COUNT
	.align		4
        /*0074*/ 	.byte	0x02, 0x4a
	.zero		1
	.zero		1


	//----- nvinfo : EIATTR_EXIT_INSTR_OFFSETS
	.align		4
        /*0078*/ 	.byte	0x04, 0x1c
        /*007a*/ 	.short	(.L_120 - .L_119)


	//   ....[0]....
.L_119:
        /*007c*/ 	.word	0x000003e0


	//   ....[1]....
        /*0080*/ 	.word	0x00000c90


	//   ....[2]....
        /*0084*/ 	.word	0x00000f80


	//   ....[3]....
        /*0088*/ 	.word	0x00001120


	//   ....[4]....
        /*008c*/ 	.word	0x00001150


	//   ....[5]....
        /*0090*/ 	.word	0x000011e0


	//   ....[6]....
        /*0094*/ 	.word	0x00001200


	//   ....[7]....
        /*0098*/ 	.word	0x000016d0


	//   ....[8]....
        /*009c*/ 	.word	0x00001930


	//   ....[9]....
        /*00a0*/ 	.word	0x00001a60


	//   ....[10]....
        /*00a4*/ 	.word	0x00001b00


	//----- nvinfo : EIATTR_MAX_THREADS
	.align		4
.L_120:
        /*00a8*/ 	.byte	0x04, 0x05
        /*00aa*/ 	.short	(.L_122 - .L_121)
.L_121:
        /*00ac*/ 	.word	0x00000080
        /*00b0*/ 	.word	0x00000001
        /*00b4*/ 	.word	0x00000001


	//----- nvinfo : EIATTR_CRS_STACK_SIZE
	.align		4
.L_122:
        /*00b8*/ 	.byte	0x04, 0x1e
        /*00ba*/ 	.short	(.L_124 - .L_123)
.L_123:
        /*00bc*/ 	.word	0x00000000


	//----- nvinfo : EIATTR_CBANK_PARAM_SIZE
	.align		4
.L_124:
        /*00c0*/ 	.byte	0x03, 0x19
        /*00c2*/ 	.short	0x0038


	//----- nvinfo : EIATTR_PARAM_CBANK
	.align		4
        /*00c4*/ 	.byte	0x04, 0x0a
        /*00c6*/ 	.short	(.L_126 - .L_125)
	.align		4
.L_125:
        /*00c8*/ 	.word	index@(.nv.constant0._ZN3cub18CUB_300001_SM_10006detail9transform16transform_kernelINS2_10policy_hubILb1EN4cuda3std3__45tupleIJN6thrust24THRUST_300001_SM_1000_NS6detail15normal_iteratorINSA_10device_ptrIfEEEESF_EEEE10policy1000El15saxpy_functor_tSF_JPfSK_EEEvT0_iT1_T2_DpNS2_10kernel_argIT3_EE)
        /*00cc*/ 	.short	0x0380
        /*00ce*/ 	.short	0x0038


	//----- nvinfo : EIATTR_SW_WAR
	.align		4
.L_126:
        /*00d0*/ 	.byte	0x04, 0x36
        /*00d2*/ 	.short	(.L_128 - .L_127)
.L_127:
        /*00d4*/ 	.word	0x00000008
.L_128:


//--------------------- .nv.info._ZN3cub18CUB_300001_SM_10006detail9transform16transform_kernelINS2_10policy_hubILb1EN4cuda3std3__45tupleIJN6thrust24THRUST_300001_SM_1000_NS6detail15normal_iteratorINSA_10device_ptrIfEEEESF_EEEE10policy1000Ei15saxpy_functor_tSF_JPfSK_EEEvT0_iT1_T2_DpNS2_10kernel_argIT3_EE --------------------------
	.section	.nv.info._ZN3cub18CUB_300001_SM_10006detail9transform16transform_kernelINS2_10policy_hubILb1EN4cuda3std3__45tupleIJN6thrust24THRUST_300001_SM_1000_NS6detail15normal_iteratorINSA_10device_ptrIfEEEESF_EEEE10policy1000Ei15saxpy_functor_tSF_JPfSK_EEEvT0_iT1_T2_DpNS2_10kernel_argIT3_EE,"",@"SHT_CUDA_INFO"
	.sectionflags	@""
	.align	4


	//----- nvinfo : EIATTR_CUDA_API_VERSION
	.align		4
        /*0000*/ 	.byte	0x04, 0x37
        /*0002*/ 	.short	(.L_130 - .L_129)
.L_129:
        /*0004*/ 	.word	0x00000082


	//----- nvinfo : EIATTR_KPARAM_INFO
	.align		4
.L_130:
        /*0008*/ 	.byte	0x04, 0x17
        /*000a*/ 	.short	(.L_132 - .L_131)
.L_131:
        /*000c*/ 	.word	0x00000000
        /*0010*/ 	.short	0x0005
        /*0012*/ 	.short	0x0028
        /*0014*/ 	.byte	0x00, 0xf0, 0x41, 0x00


	//----- nvinfo : EIATTR_KPARAM_INFO
	.align		4
.L_132:
        /*0018*/ 	.byte	0x04, 0x17
        /*001a*/ 	.short	(.L_134 - .L_133)
.L_133:
        /*001c*/ 	.word	0x00000000
        /*0020*/ 	.short	0x0004
        /*0022*/ 	.short	0x0018
        /*0024*/ 	.byte	0x00, 0xf0, 0x41, 0x00


	//----- nvinfo : EIATTR_KPARAM_INFO
	.align		4
.L_134:
        /*0028*/ 	.byte	0x04, 0x17
        /*002a*/ 	.short	(.L_136 - .L_135)
.L_135:
        /*002c*/ 	.word	0x00000000
        /*0030*/ 	.short	0x0003
        /*0032*/ 	.short	0x0010
        /*0034*/ 	.byte	0x00, 0xf0, 0x21, 0x00


	//----- nvinfo : EIATTR_KPARAM_INFO
	.align		4
.L_136:
        /*0038*/ 	.byte	0x04, 0x17
        /*003a*/ 	.short	(.L_138 - .L_137)
.L_137:
        /*003c*/ 	.word	0x00000000
        /*0040*/ 	.short	0x0002
        /*0042*/ 	.short	0x0008
        /*0044*/ 	.byte	0x00, 0xf0, 0x11, 0x00


	//----- nvinfo : EIATTR_KPARAM_INFO
	.align		4
.L_138:
        /*0048*/ 	.byte	0x04, 0x17
        /*004a*/ 	.short	(.L_140 - .L_139)
.L_139:
        /*004c*/ 	.word	0x00000000
        /*0050*/ 	.short	0x0001
        /*0052*/ 	.short	0x0004
        /*0054*/ 	.byte	0x00, 0xf0, 0x11, 0x00


	//----- nvinfo : EIATTR_KPARAM_INFO
	.align		4
.L_140:
        /*0058*/ 	.byte	0x04, 0x17
        /*005a*/ 	.short	(.L_142 - .L_141)
.L_141:
        /*005c*/ 	.word	0x00000000
        /*0060*/ 	.short	0x0000
        /*0062*/ 	.short	0x0000
        /*0064*/ 	.byte	0x00, 0xf0, 0x11, 0x00


	//----- nvinfo : EIATTR_SPARSE_MMA_MASK
	.align		4
.L_142:
        /*0068*/ 	.byte	0x03, 0x50
        /*006a*/ 	.short	0x0000


	//----- nvinfo : EIATTR_MAXREG_COUNT
	.align		4
        /*006c*/ 	.byte	0x03, 0x1b
        /*006e*/ 	.short	0x00ff


	//----- nvinfo : EIATTR_MERCURY_ISA_VERSION
	.align		4
        /*0070*/ 	.byte	0x03, 0x5f
        /*0072*/ 	.short	0x0101


	//----- nvinfo : EIATTR_VRC_CTA_INIT_COUNT
	.align		4
        /*0074*/ 	.byte	0x02, 0x4a
	.zero		1
	.zero		1


	//----- nvinfo : EIATTR_EXIT_INSTR_OFFSETS
	.align		4
        /*0078*/ 	.byte	0x04, 0x1c
        /*007a*/ 	.short	(.L_144 - .L_143)


	//   ....[0]....
.L_143:
        /*007c*/ 	.word	0x000002f0


	//   ....[1]....
        /*0080*/ 	.word	0x00000800


	//   ....[2]....
        /*0084*/ 	.word	0x00000a60


	//   ....[3]....
        /*0088*/ 	.word	0x00000ba0


	//   ....[4]....
        /*008c*/ 	.word	0x00000c50


	//   ....[5]....
        /*0090*/ 	.word	0x00000c80


	//   ....[6]....
        /*0094*/ 	.word	0x00001200


	//   ....[7]....
        /*0098*/ 	.word	0x00001530


	//   ....[8]....
        /*009c*/ 	.word	0x000016f0


	//   ....[9]....
        /*00a0*/ 	.word	0x00001720


	//   ....[10]....
        /*00a4*/ 	.word	0x000017c0


	//----- nvinfo : EIATTR_MAX_THREADS
	.align		4
.L_144:
        /*00a8*/ 	.byte	0x04, 0x05
        /*00aa*/ 	.short	(.L_146 - .L_145)
.L_145:
        /*00ac*/ 	.word	0x00000080
        /*00b0*/ 	.word	0x00000001
        /*00b4*/ 	.word	0x00000001


	//----- nvinfo : EIATTR_CRS_STACK_SIZE
	.align		4
.L_146:
        /*00b8*/ 	.byte	0x04, 0x1e
        /*00ba*/ 	.short	(.L_148 - .L_147)
.L_147:
        /*00bc*/ 	.word	0x00000000


	//----- nvinfo : EIATTR_CBANK_PARAM_SIZE
	.align		4
.L_148:
        /*00c0*/ 	.byte	0x03, 0x19
        /*00c2*/ 	.short	0x0038


	//----- nvinfo : EIATTR_PARAM_CBANK
	.align		4
        /*00c4*/ 	.byte	0x04, 0x0a
        /*00c6*/ 	.short	(.L_150 - .L_149)
	.align		4
.L_149:
        /*00c8*/ 	.word	index@(.nv.constant0._ZN3cub18CUB_300001_SM_10006detail9transform16transform_kernelINS2_10policy_hubILb1EN4cuda3std3__45tupleIJN6thrust24THRUST_300001_SM_1000_NS6detail15normal_iteratorINSA_10device_ptrIfEEEESF_EEEE10policy1000Ei15saxpy_functor_tSF_JPfSK_EEEvT0_iT1_T2_DpNS2_10kernel_argIT3_EE)
        /*00cc*/ 	.short	0x0380
        /*00ce*/ 	.short	0x0038


	//----- nvinfo : EIATTR_SW_WAR
	.align		4
.L_150:
        /*00d0*/ 	.byte	0x04, 0x36
        /*00d2*/ 	.short	(.L_152 - .L_151)
.L_151:
        /*00d4*/ 	.word	0x00000008
.L_152:


//--------------------- .nv.info._ZN3cub18CUB_300001_SM_10006detail11EmptyKernelIvEEvv --------------------------
	.section	.nv.info._ZN3cub18CUB_300001_SM_10006detail11EmptyKernelIvEEvv,"",@"SHT_CUDA_INFO"
	.sectionflags	@""
	.align	4


	//----- nvinfo : EIATTR_CUDA_API_VERSION
	.align		4
        /*0000*/ 	.byte	0x04, 0x37
        /*0002*/ 	.short	(.L_154 - .L_153)
.L_153:
        /*0004*/ 	.word	0x00000082


	//----- nvinfo : EIATTR_SPARSE_MMA_MASK
	.align		4
.L_154:
        /*0008*/ 	.byte	0x03, 0x50
        /*000a*/ 	.short	0x0000


	//----- nvinfo : EIATTR_MAXREG_COUNT
	.align		4
        /*000c*/ 	.byte	0x03, 0x1b
        /*000e*/ 	.short	0x00ff


	//----- nvinfo : EIATTR_MERCURY_ISA_VERSION
	.align		4
        /*0010*/ 	.byte	0x03, 0x5f
        /*0012*/ 	.short	0x0101


	//----- nvinfo : EIATTR_VRC_CTA_INIT_COUNT
	.align		4
        /*0014*/ 	.byte	0x02, 0x4a
	.zero		1
	.zero		1


	//----- nvinfo : EIATTR_EXIT_INSTR_OFFSETS
	.align		4
        /*0018*/ 	.byte	0x04, 0x1c
        /*001a*/ 	.short	(.L_156 - .L_155)


	//   ....[0]....
.L_155:
        /*001c*/ 	.word	0x00000010


	//----- nvinfo : EIATTR_SW_WAR
	.align		4
.L_156:
        /*0020*/ 	.byte	0x04, 0x36
        /*0022*/ 	.short	(.L_158 - .L_157)
.L_157:
        /*0024*/ 	.word	0x00000008
.L_158:


//--------------------- .nv.callgraph             --------------------------
	.section	.nv.callgraph,"",@"SHT_CUDA_CALLGRAPH"
	.align	4
	.sectionentsize	8
	.align		4
        /*0000*/ 	.word	0x00000000
	.align		4
        /*0004*/ 	.word	0xffffffff
	.align		4
        /*0008*/ 	.word	0x00000000
	.align		4
        /*000c*/ 	.word	0xfffffffe
	.align		4
        /*0010*/ 	.word	0x00000000
	.align		4
        /*0014*/ 	.word	0xfffffffd
	.align		4
        /*0018*/ 	.word	0x00000000
	.align		4
        /*001c*/ 	.word	0xfffffffc


//--------------------- .nv.constant4             --------------------------
	.section	.nv.constant4,"a",@progbits
	.align	8
	.align		8
.nv.constant4:
        /*0000*/ 	.dword	_ZN30_INTERNAL_af3524d0_4_k_cu_main4cuda3std3__45__cpo5beginE
	.align		8
        /*0008*/ 	.dword	_ZN30_INTERNAL_af3524d0_4_k_cu_main4cuda3std3__45__cpo3endE
	.align		8
        /*0010*/ 	.dword	_ZN30_INTERNAL_af3524d0_4_k_cu_main4cuda3std3__45__cpo6cbeginE
	.align		8
        /*0018*/ 	.dword	_ZN30_INTERNAL_af3524d0_4_k_cu_main4cuda3std3__45__cpo4cendE
	.align		8
        /*0020*/ 	.dword	_ZN30_INTERNAL_af3524d0_4_k_cu_main4cuda3std3__45__cpo6rbeginE
	.align		8
        /*0028*/ 	.dword	_ZN30_INTERNAL_af3524d0_4_k_cu_main4cuda3std3__45__cpo4rendE
	.align		8
        /*0030*/ 	.dword	_ZN30_INTERNAL_af3524d0_4_k_cu_main4cuda3std3__45__cpo7crbeginE
	.align		8
        /*0038*/ 	.dword	_ZN30_INTERNAL_af3524d0_4_k_cu_main4cuda3std3__45__cpo5crendE
	.align		8
        /*0040*/ 	.dword	_ZN30_INTERNAL_af3524d0_4_k_cu_main4cuda3std3__432_GLOBAL__N__af3524d0_4_k_cu_main6ignoreE
	.align		8
        /*0048*/ 	.dword	_ZN30_INTERNAL_af3524d0_4_k_cu_main4cuda3std3__419piecewise_constructE
	.align		8
        /*0050*/ 	.dword	_ZN30_INTERNAL_af3524d0_4_k_cu_main4cuda3std3__48in_placeE
	.align		8
        /*0058*/ 	.dword	_ZN30_INTERNAL_af3524d0_4_k_cu_main4cuda3std3__420unreachable_sentinelE
	.align		8
        /*0060*/ 	.dword	_ZN30_INTERNAL_af3524d0_4_k_cu_main4cuda3std3__47nulloptE
	.align		8
        /*0068*/ 	.dword	_ZN30_INTERNAL_af3524d0_4_k_cu_main4cuda3std3__48unexpectE
	.align		8
        /*0070*/ 	.dword	_ZN30_INTERNAL_af3524d0_4_k_cu_main4cuda3std6ranges3__45__cpo4swapE
	.align		8
        /*0078*/ 	.dword	_ZN30_INTERNAL_af3524d0_4_k_cu_main4cuda3std6ranges3__45__cpo9iter_moveE
	.align		8
        /*0080*/ 	.dword	_ZN30_INTERNAL_af3524d0_4_k_cu_main4cuda3std6ranges3__45__cpo5beginE
	.align		8
        /*0088*/ 	.dword	_ZN30_INTERNAL_af3524d0_4_k_cu_main4cuda3std6ranges3__45__cpo3endE
	.align		8
        /*0090*/ 	.dword	_ZN30_INTERNAL_af3524d0_4_k_cu_main4cuda3std6ranges3__45__cpo6cbeginE
	.align		8
        /*0098*/ 	.dword	_ZN30_INTERNAL_af3524d0_4_k_cu_main4cuda3std6ranges3__45__cpo4cendE
	.align		8
        /*00a0*/ 	.dword	_ZN30_INTERNAL_af3524d0_4_k_cu_main4cuda3std6ranges3__45__cpo7advanceE
	.align		8
        /*00a8*/ 	.dword	_ZN30_INTERNAL_af3524d0_4_k_cu_main4cuda3std6ranges3__45__cpo9iter_swapE
	.align		8
        /*00b0*/ 	.dword	_ZN30_INTERNAL_af3524d0_4_k_cu_main4cuda3std6ranges3__45__cpo4nextE
	.align		8
        /*00b8*/ 	.dword	_ZN30_INTERNAL_af3524d0_4_k_cu_main4cuda3std6ranges3__45__cpo4prevE
	.align		8
        /*00c0*/ 	.dword	_ZN30_INTERNAL_af3524d0_4_k_cu_main4cuda3std6ranges3__45__cpo4dataE
	.align		8
        /*00c8*/ 	.dword	_ZN30_INTERNAL_af3524d0_4_k_cu_main4cuda3std6ranges3__45__cpo5cdataE
	.align		8
        /*00d0*/ 	.dword	_ZN30_INTERNAL_af3524d0_4_k_cu_main4cuda3std6ranges3__45__cpo4sizeE
	.align		8
        /*00d8*/ 	.dword	_ZN30_INTERNAL_af3524d0_4_k_cu_main4cuda3std6ranges3__45__cpo5ssizeE
	.align		8
        /*00e0*/ 	.dword	_ZN30_INTERNAL_af3524d0_4_k_cu_main4cuda3std6ranges3__45__cpo8distanceE
	.align		8
        /*00e8*/ 	.dword	_ZN30_INTERNAL_af3524d0_4_k_cu_main6thrust24THRUST_300001_SM_1000_NS8cuda_cub3parE
	.align		8
        /*00f0*/ 	.dword	_ZN30_INTERNAL_af3524d0_4_k_cu_main6thrust24THRUST_300001_SM_1000_NS8cuda_cub10par_nosyncE
	.align		8
        /*00f8*/ 	.dword	_ZN30_INTERNAL_af3524d0_4_k_cu_main6thrust24THRUST_300001_SM_1000_NS6system6detail10sequential3seqE
	.align		8
        /*0100*/ 	.dword	_ZN30_INTERNAL_af3524d0_4_k_cu_main6thrust24THRUST_300001_SM_1000_NS6system3cpp3parE
	.align		8
        /*0108*/ 	.dword	_ZN30_INTERNAL_af3524d0_4_k_cu_main6thrust24THRUST_300001_SM_1000_NS12placeholders2_1E
	.align		8
        /*0110*/ 	.dword	_ZN30_INTERNAL_af3524d0_4_k_cu_main6thrust24THRUST_300001_SM_1000_NS12placeholders2_2E
	.align		8
        /*0118*/ 	.dword	_ZN30_INTERNAL_af3524d0_4_k_cu_main6thrust24THRUST_300001_SM_1000_NS12placeholders2_3E
	.align		8
        /*0120*/ 	.dword	_ZN30_INTERNAL_af3524d0_4_k_cu_main6thrust24THRUST_300001_SM_1000_NS12placeholders2_4E
	.align		8
        /*0128*/ 	.dword	_ZN30_INTERNAL_af3524d0_4_k_cu_main6thrust24THRUST_300001_SM_1000_NS12placeholders2_5E
	.align		8
        /*0130*/ 	.dword	_ZN30_INTERNAL_af3524d0_4_k_cu_main6thrust24THRUST_300001_SM_1000_NS12placeholders2_6E
	.align		8
        /*0138*/ 	.dword	_ZN30_INTERNAL_af3524d0_4_k_cu_main6thrust24THRUST_300001_SM_1000_NS12placeholders2_7E
	.align		8
        /*0140*/ 	.dword	_ZN30_INTERNAL_af3524d0_4_k_cu_main6thrust24THRUST_300001_SM_1000_NS12placeholders2_8E
	.align		8
        /*0148*/ 	.dword	_ZN30_INTERNAL_af3524d0_4_k_cu_main6thrust24THRUST_300001_SM_1000_NS12placeholders2_9E
	.align		8
        /*0150*/ 	.dword	_ZN30_INTERNAL_af3524d0_4_k_cu_main6thrust24THRUST_300001_SM_1000_NS12placeholders3_10E
	.align		8
        /*0158*/ 	.dword	_ZN30_INTERNAL_af3524d0_4_k_cu_main6thrust24THRUST_300001_SM_1000_NS3seqE
	.align		8
        /*0160*/ 	.dword	_ZN30_INTERNAL_af3524d0_4_k_cu_main6thrust24THRUST_300001_SM_1000_NS6deviceE


//--------------------- .text._ZN3cub18CUB_300001_SM_10006detail8for_each13static_kernelINS2_12policy_hub_t12policy_500_tElN6thrust24THRUST_300001_SM_1000_NS8cuda_cub10__tabulate7functorINS7_6detail15normal_iteratorINS7_10device_ptrIfEEEENS7_6system6detail7generic6detail22compute_sequence_valueIfvEElEEEEvT0_T1_ --------------------------
	.section	.text._ZN3cub18CUB_300001_SM_10006detail8for_each13static_kernelINS2_12policy_hub_t12policy_500_tElN6thrust24THRUST_300001_SM_1000_NS8cuda_cub10__tabulate7functorINS7_6detail15normal_iteratorINS7_10device_ptrIfEEEENS7_6system6detail7generic6detail22compute_sequence_valueIfvEElEEEEvT0_T1_,"ax",@progbits
	.align	128
        .global         _ZN3cub18CUB_300001_SM_10006detail8for_each13static_kernelINS2_12policy_hub_t12policy_500_tElN6thrust24THRUST_300001_SM_1000_NS8cuda_cub10__tabulate7functorINS7_6detail15normal_iteratorINS7_10device_ptrIfEEEENS7_6system6detail7generic6detail22compute_sequence_valueIfvEElEEEEvT0_T1_
        .type           _ZN3cub18CUB_300001_SM_10006detail8for_each13static_kernelINS2_12policy_hub_t12policy_500_tElN6thrust24THRUST_300001_SM_1000_NS8cuda_cub10__tabulate7functorINS7_6detail15normal_iteratorINS7_10device_ptrIfEEEENS7_6system6detail7generic6detail22compute_sequence_valueIfvEElEEEEvT0_T1_,@function
        .size           _ZN3cub18CUB_300001_SM_10006detail8for_each13static_kernelINS2_12policy_hub_t12policy_500_tElN6thrust24THRUST_300001_SM_1000_NS8cuda_cub10__tabulate7functorINS7_6detail15normal_iteratorINS7_10device_ptrIfEEEENS7_6system6detail7generic6detail22compute_sequence_valueIfvEElEEEEvT0_T1_,(.L_x_41 - _ZN3cub18CUB_300001_SM_10006detail8for_each13static_kernelINS2_12policy_hub_t12policy_500_tElN6thrust24THRUST_300001_SM_1000_NS8cuda_cub10__tabulate7functorINS7_6detail15normal_iteratorINS7_10device_ptrIfEEEENS7_6system6detail7generic6detail22compute_sequence_valueIfvEElEEEEvT0_T1_)
        .other          _ZN3cub18CUB_300001_SM_10006detail8for_each13static_kernelINS2_12policy_hub_t12policy_500_tElN6thrust24THRUST_300001_SM_1000_NS8cuda_cub10__tabulate7functorINS7_6detail15normal_iteratorINS7_10device_ptrIfEEEENS7_6system6detail7generic6detail22compute_sequence_valueIfvEElEEEEvT0_T1_,@"STO_CUDA_ENTRY STV_DEFAULT"
_ZN3cub18CUB_300001_SM_10006detail8for_each13static_kernelINS2_12policy_hub_t12policy_500_tElN6thrust24THRUST_300001_SM_1000_NS8cuda_cub10__tabulate7functorINS7_6detail15normal_iteratorINS7_10device_ptrIfEEEENS7_6system6detail7generic6detail22compute_sequence_valueIfvEElEEEEvT0_T1_:
.text._ZN3cub18CUB_300001_SM_10006detail8for_each13static_kernelINS2_12policy_hub_t12policy_500_tElN6thrust24THRUST_300001_SM_1000_NS8cuda_cub10__tabulate7functorINS7_6detail15normal_iteratorINS7_10device_ptrIfEEEENS7_6system6detail7generic6detail22compute_sequence_valueIfvEElEEEEvT0_T1_:
[----:B------:R-:W-:Y:S08]  /*0000*/  LDC R1, c[0x0][0x37c] ;  /* 0x0000df00ff017b82 */ /* 0x000ff00000000800 */
[----:B------:R-:W0:Y:S01]  /*0010*/  S2UR UR4, SR_CTAID.X ;  /* 0x00000000000479c3 */ /* 0x000e220000002500 */
[----:B------:R-:W1:Y:S01]  /*0020*/  LDCU.64 UR6, c[0x0][0x380] ;  /* 0x00007000ff0677ac */ /* 0x000e620008000a00 */
[----:B------:R-:W2:Y:S01]  /*0030*/  LDCU.64 UR8, c[0x0][0x358] ;  /* 0x00006b00ff0877ac */ /* 0x000ea20008000a00 */
[----:B0-----:R-:W-:-:S04]  /*0040*/  UIMAD.WIDE.U32 UR4, UR4, 0x200, URZ ;  /* 0x00000200040478a5 */ /* 0x001fc8000f8e00ff */
[----:B-1----:R-:W-:-:S04]  /*0050*/  UIADD3 UR6, UP0, UPT, -UR4, UR6, URZ ;  /* 0x0000000604067290 */ /* 0x002fc8000ff1e1ff */
[----:B------:R-:W-:Y:S02]  /*0060*/  UIADD3.X UR7, UPT, UPT, ~UR5, UR7, URZ, UP0, !UPT ;  /* 0x0000000705077290 */ /* 0x000fe400087fe5ff */
[----:B------:R-:W-:-:S04]  /*0070*/  UISETP.GE.U32.AND UP0, UPT, UR6, 0x200, UPT ;  /* 0x000002000600788c */ /* 0x000fc8000bf06070 */
[----:B------:R-:W-:-:S09]  /*0080*/  UISETP.GE.AND.EX UP0, UPT, UR7, URZ, UPT, UP0 ;  /* 0x000000ff0700728c */ /* 0x000fd2000bf06300 */
[----:B--2---:R-:W-:Y:S05]  /*0090*/  BRA.U !UP0, `(.L_x_0) ;  /* 0x0000000108407547 */ /* 0x004fea000b800000 */
[----:B------:R-:W0:Y:S01]  /*00a0*/  S2R R4, SR_TID.X ;  /* 0x0000000000047919 */ /* 0x000e220000002100 */
[----:B------:R-:W1:Y:S01]  /*00b0*/  LDC.64 R10, c[0x0][0x390] ;  /* 0x0000e400ff0a7b82 */ /* 0x000e620000000a00 */
[----:B------:R-:W2:Y:S01]  /*00c0*/  LDCU.64 UR10, c[0x0][0x388] ;  /* 0x00007100ff0a77ac */ /* 0x000ea20008000a00 */
[----:B0-----:R-:W-:-:S05]  /*00d0*/  IADD3 R4, P0, PT, R4, UR4, RZ ;  /* 0x0000000404047c10 */ /* 0x001fca000ff1e0ff */
[----:B------:R-:W-:Y:S01]  /*00e0*/  IMAD.X R5, RZ, RZ, UR5, P0 ;  /* 0x00000005ff057e24 */ /* 0x000fe200080e06ff */
[----:B------:R-:W-:-:S03]  /*00f0*/  IADD3 R6, P0, PT, R4, 0x100, RZ ;  /* 0x0000010004067810 */ /* 0x000fc60007f1e0ff */
[----:B------:R-:W1:Y:S02]  /*0100*/  I2F.U64 R9, R4 ;  /* 0x0000000400097312 */ /* 0x000e640000301000 */
[----:B------:R-:W-:Y:S01]  /*0110*/  IMAD.X R7, RZ, RZ, R5, P0 ;  /* 0x000000ffff077224 */ /* 0x000fe200000e0605 */
[----:B--2---:R-:W-:-:S04]  /*0120*/  LEA R2, P0, R4, UR10, 0x2 ;  /* 0x0000000a04027c11 */ /* 0x004fc8000f8010ff */
[----:B------:R-:W-:Y:S01]  /*0130*/  LEA.HI.X R3, R4, UR11, R5, 0x2, P0 ;  /* 0x0000000b04037c11 */ /* 0x000fe200080f1405 */
[----:B------:R-:W0:Y:S01]  /*0140*/  I2F.U64 R7, R6 ;  /* 0x0000000600077312 */ /* 0x000e220000301000 */
[----:B-1----:R-:W-:-:S05]  /*0150*/  FFMA R9, R9, R11, R10 ;  /* 0x0000000b09097223 */ /* 0x002fca000000000a */
[----:B------:R-:W-:Y:S01]  /*0160*/  STG.E desc[UR8][R2.64], R9 ;  /* 0x0000000902007986 */ /* 0x000fe2000c101908 */
[----:B0-----:R-:W-:-:S05]  /*0170*/  FFMA R11, R7, R11, R10 ;  /* 0x0000000b070b7223 */ /* 0x001fca000000000a */
[----:B------:R-:W-:Y:S01]  /*0180*/  STG.E desc[UR8][R2.64+0x400], R11 ;  /* 0x0004000b02007986 */ /* 0x000fe2000c101908 */
[----:B------:R-:W-:Y:S05]  /*0190*/  EXIT ;  /* 0x000000000000794d */ /* 0x000fea0003800000 */
.L_x_0:
[----:B------:R-:W0:Y:S01]  /*01a0*/  S2R R2, SR_TID.X ;  /* 0x0000000000027919 */ /* 0x000e220000002100 */
[----:B------:R-:W-:Y:S01]  /*01b0*/  USHF.R.S32.HI UR7, URZ, 0x1f, UR6 ;  /* 0x0000001fff077899 */ /* 0x000fe20008011406 */
[----:B------:R-:W-:Y:S05]  /*01c0*/  BSSY.RECONVERGENT B0, `(.L_x_1) ;  /* 0x0000012000007945 */ /* 0x000fea0003800200 */
[----:B------:R-:W-:Y:S02]  /*01d0*/  IMAD.U32 R3, RZ, RZ, UR7 ;  /* 0x00000007ff037e24 */ /* 0x000fe4000f8e00ff */
[----:B------:R-:W-:Y:S01]  /*01e0*/  IMAD.U32 R4, RZ, RZ, UR7 ;  /* 0x00000007ff047e24 */ /* 0x000fe2000f8e00ff */
[C---:B0-----:R-:W-:Y:S01]  /*01f0*/  ISETP.LT.U32.AND P0, PT, R2.reuse, UR6, PT ;  /* 0x0000000602007c0c */ /* 0x041fe2000bf01070 */
[----:B------:R-:W-:-:S03]  /*0200*/  VIADD R0, R2, 0x100 ;  /* 0x0000010002007836 */ /* 0x000fc60000000000 */
[----:B------:R-:W-:Y:S02]  /*0210*/  ISETP.GT.AND.EX P0, PT, R3, RZ, PT, P0 ;  /* 0x000000ff0300720c */ /* 0x000fe40003f04300 */
[----:B------:R-:W-:-:S04]  /*0220*/  ISETP.LT.U32.AND P1, PT, R0, UR6, PT ;  /* 0x0000000600007c0c */ /* 0x000fc8000bf21070 */
[----:B------:R-:W-:-:S07]  /*0230*/  ISETP.GT.AND.EX P1, PT, R4, RZ, PT, P1 ;  /* 0x000000ff0400720c */ /* 0x000fce0003f24310 */
[----:B------:R-:W-:Y:S06]  /*0240*/  @!P0 BRA `(.L_x_2) ;  /* 0x0000000000248947 */ /* 0x000fec0003800000 */
[----:B------:R-:W-:Y:S01]  /*0250*/  IADD3 R2, P0, PT, R2, UR4, RZ ;  /* 0x0000000402027c10 */ /* 0x000fe2000ff1e0ff */
[----:B------:R-:W0:Y:S01]  /*0260*/  LDC.64 R8, c[0x0][0x390] ;  /* 0x0000e400ff087b82 */ /* 0x000e220000000a00 */
[----:B------:R-:W1:Y:S03]  /*0270*/  LDCU.64 UR10, c[0x0][0x388] ;  /* 0x00007100ff0a77ac */ /* 0x000e660008000a00 */
[----:B------:R-:W-:-:S04]  /*0280*/  IMAD.X R3, RZ, RZ, UR5, P0 ;  /* 0x00000005ff037e24 */ /* 0x000fc800080e06ff */
[----:B------:R-:W0:Y:S01]  /*0290*/  I2F.U64 R7, R2 ;  /* 0x0000000200077312 */ /* 0x000e220000301000 */
[----:B-1----:R-:W-:-:S04]  /*02a0*/  LEA R4, P0, R2, UR10, 0x2 ;  /* 0x0000000a02047c11 */ /* 0x002fc8000f8010ff */
[----:B------:R-:W-:Y:S01]  /*02b0*/  LEA.HI.X R5, R2, UR11, R3, 0x2, P0 ;  /* 0x0000000b02057c11 */ /* 0x000fe200080f1403 */
[----:B0-----:R-:W-:-:S05]  /*02c0*/  FFMA R7, R7, R9, R8 ;  /* 0x0000000907077223 */ /* 0x001fca0000000008 */
[----:B------:R0:W-:Y:S03]  /*02d0*/  STG.E desc[UR8][R4.64], R7 ;  /* 0x0000000704007986 */ /* 0x0001e6000c101908 */
.L_x_2:
[----:B------:R-:W-:Y:S05]  /*02e0*/  BSYNC.RECONVERGENT B0 ;  /* 0x0000000000007941 */ /* 0x000fea0003800200 */
.L_x_1:
[----:B------:R-:W-:Y:S05]  /*02f0*/  @!P1 EXIT ;  /* 0x000000000000994d */ /* 0x000fea0003800000 */
[----:B------:R-:W-:Y:S01]  /*0300*/  IADD3 R2, P0, PT, R0, UR4, RZ ;  /* 0x0000000400027c10 */ /* 0x000fe2000ff1e0ff */
[----:B------:R-:W1:Y:S01]  /*0310*/  LDC.64 R8, c[0x0][0x390] ;  /* 0x0000e400ff087b82 */ /* 0x000e620000000a00 */
[----:B------:R-:W2:Y:S03]  /*0320*/  LDCU.64 UR6, c[0x0][0x388] ;  /* 0x00007100ff0677ac */ /* 0x000ea60008000a00 */
[----:B------:R-:W-:-:S04]  /*0330*/  IMAD.X R3, RZ, RZ, UR5, P0 ;  /* 0x00000005ff037e24 */ /* 0x000fc800080e06ff */
[----:B0-----:R-:W1:Y:S01]  /*0340*/  I2F.U64 R7, R2 ;  /* 0x0000000200077312 */ /* 0x001e620000301000 */
[----:B--2---:R-:W-:-:S04]  /*0350*/  LEA R4, P0, R2, UR6, 0x2 ;  /* 0x0000000602047c11 */ /* 0x004fc8000f8010ff */
[----:B------:R-:W-:Y:S01]  /*0360*/  LEA.HI.X R5, R2, UR7, R3, 0x2, P0 ;  /* 0x0000000702057c11 */ /* 0x000fe200080f1403 */
[----:B-1----:R-:W-:-:S05]  /*0370*/  FFMA R7, R7, R9, R8 ;  /* 0x0000000907077223 */ /* 0x002fca0000000008 */
[----:B------:R-:W-:Y:S01]  /*0380*/  STG.E desc[UR8][R4.64], R7 ;  /* 0x0000000704007986 */ /* 0x000fe2000c101908 */
[----:B------:R-:W-:Y:S05]  /*0390*/  EXIT ;  /* 0x000000000000794d */ /* 0x000fea0003800000 */
.L_x_3:
[----:B------:R-:W-:-:S00]  /*03a0*/  BRA `(.L_x_3) ;  /* 0xfffffffc00fc7947 */ /* 0x000fc0000383ffff */
[----:B------:R-:W-:-:S00]  /*03b0*/  NOP ;  /* 0x0000000000007918 */ /* 0x000fc00000000000 */
        /* <DEDUP_REMOVED lines=12> */
.L_x_41:


//--------------------- .text._ZN3cub18CUB_300001_SM_10006detail8for_each13static_kernelINS2_12policy_hub_t12policy_500_tEmN6thrust24THRUST_300001_SM_1000_NS8cuda_cub20__uninitialized_fill7functorINS7_10device_ptrIfEEfEEEEvT0_T1_ --------------------------
	.section	.text._ZN3cub18CUB_300001_SM_10006detail8for_each13static_kernelINS2_12policy_hub_t12policy_500_tEmN6thrust24THRUST_300001_SM_1000_NS8cuda_cub20__uninitialized_fill7functorINS7_10device_ptrIfEEfEEEEvT0_T1_,"ax",@progbits
	.align	128
        .global         _ZN3cub18CUB_300001_SM_10006detail8for_each13static_kernelINS2_12policy_hub_t12policy_500_tEmN6thrust24THRUST_300001_SM_1000_NS8cuda_cub20__uninitialized_fill7functorINS7_10device_ptrIfEEfEEEEvT0_T1_
        .type           _ZN3cub18CUB_300001_SM_10006detail8for_each13static_kernelINS2_12policy_hub_t12policy_500_tEmN6thrust24THRUST_300001_SM_1000_NS8cuda_cub20__uninitialized_fill7functorINS7_10device_ptrIfEEfEEEEvT0_T1_,@function
        .size           _ZN3cub18CUB_300001_SM_10006detail8for_each13static_kernelINS2_12policy_hub_t12policy_500_tEmN6thrust24THRUST_300001_SM_1000_NS8cuda_cub20__uninitialized_fill7functorINS7_10device_ptrIfEEfEEEEvT0_T1_,(.L_x_42 - _ZN3cub18CUB_300001_SM_10006detail8for_each13static_kernelINS2_12policy_hub_t12policy_500_tEmN6thrust24THRUST_300001_SM_1000_NS8cuda_cub20__uninitialized_fill7functorINS7_10device_ptrIfEEfEEEEvT0_T1_)
        .other          _ZN3cub18CUB_300001_SM_10006detail8for_each13static_kernelINS2_12policy_hub_t12policy_500_tEmN6thrust24THRUST_300001_SM_1000_NS8cuda_cub20__uninitialized_fill7functorINS7_10device_ptrIfEEfEEEEvT0_T1_,@"STO_CUDA_ENTRY STV_DEFAULT"
_ZN3cub18CUB_300001_SM_10006detail8for_each13static_kernelINS2_12policy_hub_t12policy_500_tEmN6thrust24THRUST_300001_SM_1000_NS8cuda_cub20__uninitialized_fill7functorINS7_10device_ptrIfEEfEEEEvT0_T1_:
.text._ZN3cub18CUB_300001_SM_10006detail8for_each13static_kernelINS2_12policy_hub_t12policy_500_tEmN6thrust24THRUST_300001_SM_1000_NS8cuda_cub20__uninitialized_fill7functorINS7_10device_ptrIfEEfEEEEvT0_T1_:
        /* <DEDUP_REMOVED lines=8> */
[----:B------:R-:W-:-:S09]  /*0080*/  UISETP.GE.U32.AND.EX UP0, UPT, UR7, URZ, UPT, UP0 ;  /* 0x000000ff0700728c */ /* 0x000fd2000bf06100 */
[----:B--2---:R-:W-:Y:S05]  /*0090*/  BRA.U !UP0, `(.L_x_4) ;  /* 0x0000000108287547 */ /* 0x004fea000b800000 */
[----:B------:R-:W0:Y:S01]  /*00a0*/  S2R R0, SR_TID.X ;  /* 0x0000000000007919 */ /* 0x000e220000002100 */
[----:B------:R-:W1:Y:S01]  /*00b0*/  LDCU.64 UR6, c[0x0][0x388] ;  /* 0x00007100ff0677ac */ /* 0x000e620008000a00 */
[----:B------:R-:W2:Y:S01]  /*00c0*/  LDC R5, c[0x0][0x390] ;  /* 0x0000e400ff057b82 */ /* 0x000ea20000000800 */
[----:B0-----:R-:W-:-:S05]  /*00d0*/  IADD3 R0, P0, PT, R0, UR4, RZ ;  /* 0x0000000400007c10 */ /* 0x001fca000ff1e0ff */
[----:B------:R-:W-:Y:S01]  /*00e0*/  IMAD.X R3, RZ, RZ, UR5, P0 ;  /* 0x00000005ff037e24 */ /* 0x000fe200080e06ff */
[----:B-1----:R-:W-:-:S04]  /*00f0*/  LEA R2, P0, R0, UR6, 0x2 ;  /* 0x0000000600027c11 */ /* 0x002fc8000f8010ff */
[----:B------:R-:W-:-:S05]  /*0100*/  LEA.HI.X R3, R0, UR7, R3, 0x2, P0 ;  /* 0x0000000700037c11 */ /* 0x000fca00080f1403 */
[----:B--2---:R-:W-:Y:S04]  /*0110*/  STG.E desc[UR8][R2.64], R5 ;  /* 0x0000000502007986 */ /* 0x004fe8000c101908 */
[----:B------:R-:W-:Y:S01]  /*0120*/  STG.E desc[UR8][R2.64+0x400], R5 ;  /* 0x0004000502007986 */ /* 0x000fe2000c101908 */
[----:B------:R-:W-:Y:S05]  /*0130*/  EXIT ;  /* 0x000000000000794d */ /* 0x000fea0003800000 */
.L_x_4:
[----:B------:R-:W0:Y:S01]  /*0140*/  S2R R0, SR_TID.X ;  /* 0x0000000000007919 */ /* 0x000e220000002100 */
[----:B------:R-:W-:Y:S01]  /*0150*/  IMAD.U32 R2, RZ, RZ, UR7 ;  /* 0x00000007ff027e24 */ /* 0x000fe2000f8e00ff */
[----:B------:R-:W1:Y:S01]  /*0160*/  LDCU.64 UR10, c[0x0][0x388] ;  /* 0x00007100ff0a77ac */ /* 0x000e620008000a00 */
[----:B------:R-:W-:Y:S01]  /*0170*/  IMAD.U32 R4, RZ, RZ, UR7 ;  /* 0x00000007ff047e24 */ /* 0x000fe2000f8e00ff */
[----:B0-----:R-:W-:-:S04]  /*0180*/  ISETP.LT.U32.AND P0, PT, R0, UR6, PT ;  /* 0x0000000600007c0c */ /* 0x001fc8000bf01070 */
[----:B------:R-:W-:Y:S01]  /*0190*/  ISETP.GT.U32.AND.EX P0, PT, R2, RZ, PT, P0 ;  /* 0x000000ff0200720c */ /* 0x000fe20003f04100 */
[C---:B------:R-:W-:Y:S01]  /*01a0*/  VIADD R2, R0.reuse, 0x100 ;  /* 0x0000010000027836 */ /* 0x040fe20000000000 */
[----:B------:R-:W-:-:S04]  /*01b0*/  IADD3 R0, P2, PT, R0, UR4, RZ ;  /* 0x0000000400007c10 */ /* 0x000fc8000ff5e0ff */
[----:B------:R-:W-:Y:S01]  /*01c0*/  ISETP.LT.U32.AND P1, PT, R2, UR6, PT ;  /* 0x0000000602007c0c */ /* 0x000fe2000bf21070 */
[----:B------:R-:W-:Y:S01]  /*01d0*/  IMAD.X R3, RZ, RZ, UR5, P2 ;  /* 0x00000005ff037e24 */ /* 0x000fe200090e06ff */
[----:B-1----:R-:W-:Y:S02]  /*01e0*/  LEA R2, P2, R0, UR10, 0x2 ;  /* 0x0000000a00027c11 */ /* 0x002fe4000f8410ff */
[----:B------:R-:W-:Y:S02]  /*01f0*/  ISETP.GT.U32.AND.EX P1, PT, R4, RZ, PT, P1 ;  /* 0x000000ff0400720c */ /* 0x000fe40003f24110 */
[----:B------:R-:W-:Y:S01]  /*0200*/  LEA.HI.X R3, R0, UR11, R3, 0x2, P2 ;  /* 0x0000000b00037c11 */ /* 0x000fe200090f1403 */
[----:B------:R-:W0:Y:S04]  /*0210*/  @P0 LDC R5, c[0x0][0x390] ;  /* 0x0000e400ff050b82 */ /* 0x000e280000000800 */
[----:B0-----:R0:W-:Y:S06]  /*0220*/  @P0 STG.E desc[UR8][R2.64], R5 ;  /* 0x0000000502000986 */ /* 0x0011ec000c101908 */
[----:B------:R-:W-:Y:S05]  /*0230*/  @!P1 EXIT ;  /* 0x000000000000994d */ /* 0x000fea0003800000 */
[----:B0-----:R-:W0:Y:S02]  /*0240*/  LDC R5, c[0x0][0x390] ;  /* 0x0000e400ff057b82 */ /* 0x001e240000000800 */
[----:B0-----:R-:W-:Y:S01]  /*0250*/  STG.E desc[UR8][R2.64+0x400], R5 ;  /* 0x0004000502007986 */ /* 0x001fe2000c101908 */
[----:B------:R-:W-:Y:S05]  /*0260*/  EXIT ;  /* 0x000000000000794d */ /* 0x000fea0003800000 */
.L_x_5:
        /* <DEDUP_REMOVED lines=9> */
.L_x_42:


//--------------------- .text._ZN3cub18CUB_300001_SM_10006detail9transform16transform_kernelINS2_10policy_hubILb1EN4cuda3std3__45tupleIJN6thrust24THRUST_300001_SM_1000_NS6detail15normal_iteratorINSA_10device_ptrIfEEEESF_EEEE10policy1000El15saxpy_functor_tSF_JPfSK_EEEvT0_iT1_T2_DpNS2_10kernel_argIT3_EE --------------------------
	.section	.text._ZN3cub18CUB_300001_SM_10006detail9transform16transform_kernelINS2_10policy_hubILb1EN4cuda3std3__45tupleIJN6thrust24THRUST_300001_SM_1000_NS6detail15normal_iteratorINSA_10device_ptrIfEEEESF_EEEE10policy1000El15saxpy_functor_tSF_JPfSK_EEEvT0_iT1_T2_DpNS2_10kernel_argIT3_EE,"ax",@progbits
	.align	128
        .global         _ZN3cub18CUB_300001_SM_10006detail9transform16transform_kernelINS2_10policy_hubILb1EN4cuda3std3__45tupleIJN6thrust24THRUST_300001_SM_1000_NS6detail15normal_iteratorINSA_10device_ptrIfEEEESF_EEEE10policy1000El15saxpy_functor_tSF_JPfSK_EEEvT0_iT1_T2_DpNS2_10kernel_argIT3_EE
        .type           _ZN3cub18CUB_300001_SM_10006detail9transform16transform_kernelINS2_10policy_hubILb1EN4cuda3std3__45tupleIJN6thrust24THRUST_300001_SM_1000_NS6detail15normal_iteratorINSA_10device_ptrIfEEEESF_EEEE10policy1000El15saxpy_functor_tSF_JPfSK_EEEvT0_iT1_T2_DpNS2_10kernel_argIT3_EE,@function
        .size           _ZN3cub18CUB_300001_SM_10006detail9transform16transform_kernelINS2_10policy_hubILb1EN4cuda3std3__45tupleIJN6thrust24THRUST_300001_SM_1000_NS6detail15normal_iteratorINSA_10device_ptrIfEEEESF_EEEE10policy1000El15saxpy_functor_tSF_JPfSK_EEEvT0_iT1_T2_DpNS2_10kernel_argIT3_EE,(.L_x_43 - _ZN3cub18CUB_300001_SM_10006detail9transform16transform_kernelINS2_10policy_hubILb1EN4cuda3std3__45tupleIJN6thrust24THRUST_300001_SM_1000_NS6detail15normal_iteratorINSA_10device_ptrIfEEEESF_EEEE10policy1000El15saxpy_functor_tSF_JPfSK_EEEvT0_iT1_T2_DpNS2_10kernel_argIT3_EE)
        .other          _ZN3cub18CUB_300001_SM_10006detail9transform16transform_kernelINS2_10policy_hubILb1EN4cuda3std3__45tupleIJN6thrust24THRUST_300001_SM_1000_NS6detail15normal_iteratorINSA_10device_ptrIfEEEESF_EEEE10policy1000El15saxpy_functor_tSF_JPfSK_EEEvT0_iT1_T2_DpNS2_10kernel_argIT3_EE,@"STO_CUDA_ENTRY STV_DEFAULT"
_ZN3cub18CUB_300001_SM_10006detail9transform16transform_kernelINS2_10policy_hubILb1EN4cuda3std3__45tupleIJN6thrust24THRUST_300001_SM_1000_NS6detail15normal_iteratorINSA_10device_ptrIfEEEESF_EEEE10policy1000El15saxpy_functor_tSF_JPfSK_EEEvT0_iT1_T2_DpNS2_10kernel_argIT3_EE:
.text._ZN3cub18CUB_300001_SM_10006detail9transform16transform_kernelINS2_10policy_hubILb1EN4cuda3std3__45tupleIJN6thrust24THRUST_300001_SM_1000_NS6detail15normal_iteratorINSA_10device_ptrIfEEEESF_EEEE10policy1000El15saxpy_functor_tSF_JPfSK_EEEvT0_iT1_T2_DpNS2_10kernel_argIT3_EE:
[----:B------:R-:W-:Y:S08]  /*0000*/  LDC R1, c[0x0][0x37c] ;  /* 0x0000df00ff017b82 */ /* 0x000ff00000000800 */
[----:B------:R-:W0:Y:S01]  /*0010*/  LDC R10, c[0x0][0x388] ;  /* 0x0000e200ff0a7b82 */ /* 0x000e220000000800 */
[----:B------:R-:W1:Y:S01]  /*0020*/  LDCU.64 UR4, c[0x0][0x380] ;  /* 0x00007000ff0477ac */ /* 0x000e620008000a00 */
[----:B------:R-:W2:Y:S01]  /*0030*/  S2R R7, SR_TID.X ;  /* 0x0000000000077919 */ /* 0x000ea20000002100 */
[----:B------:R-:W-:Y:S05]  /*0040*/  BSSY.RECONVERGENT B0, `(.L_x_6) ;  /* 0x0000029000007945 */ /* 0x000fea0003800200 */
[----:B------:R-:W3:Y:S01]  /*0050*/  S2UR UR12, SR_CTAID.X ;  /* 0x00000000000c79c3 */ /* 0x000ee20000002500 */
[----:B0-----:R-:W-:-:S04]  /*0060*/  SHF.L.U32 R5, R10, 0x7, RZ ;  /* 0x000000070a057819 */ /* 0x001fc800000006ff */
[----:B------:R-:W-:Y:S01]  /*0070*/  SHF.R.S32.HI R0, RZ, 0x1f, R5 ;  /* 0x0000001fff007819 */ /* 0x000fe20000011405 */
[----:B---3--:R-:W-:-:S04]  /*0080*/  IMAD.WIDE.U32 R2, R5, UR12, RZ ;  /* 0x0000000c05027c25 */ /* 0x008fc8000f8e00ff */
[----:B------:R-:W-:Y:S01]  /*0090*/  IMAD R9, R0, UR12, RZ ;  /* 0x0000000c00097c24 */ /* 0x000fe2000f8e02ff */
[----:B-1----:R-:W-:-:S03]  /*00a0*/  IADD3 R4, P1, PT, -R2, UR4, RZ ;  /* 0x0000000402047c10 */ /* 0x002fc6000ff3e1ff */
[----:B------:R-:W-:Y:S01]  /*00b0*/  IMAD.IADD R9, R3, 0x1, R9 ;  /* 0x0000000103097824 */ /* 0x000fe200078e0209 */
[----:B------:R-:W-:-:S04]  /*00c0*/  ISETP.LT.U32.AND P0, PT, R4, R5, PT ;  /* 0x000000050400720c */ /* 0x000fc80003f01070 */
[----:B------:R-:W-:-:S04]  /*00d0*/  IADD3.X R11, PT, PT, ~R9, UR5, RZ, P1, !PT ;  /* 0x00000005090b7c10 */ /* 0x000fc80008ffe5ff */
[----:B------:R-:W-:Y:S02]  /*00e0*/  ISETP.LT.AND.EX P0, PT, R11, R0, PT, P0 ;  /* 0x000000000b00720c */ /* 0x000fe40003f01300 */
[----:B--2---:R-:W-:Y:S02]  /*00f0*/  SHF.L.U32 R11, R7, 0x7, RZ ;  /* 0x00000007070b7819 */ /* 0x004fe400000006ff */
[----:B------:R-:W-:-:S05]  /*0100*/  SEL R0, R4, R5, P0 ;  /* 0x0000000504007207 */ /* 0x000fca0000000000 */
[----:B------:R-:W-:-:S05]  /*0110*/  IMAD.SHL.U32 R4, R0, 0x4, RZ ;  /* 0x0000000400047824 */ /* 0x000fca00078e00ff */
[----:B------:R-:W-:-:S13]  /*0120*/  ISETP.GE.AND P0, PT, R11, R4, PT ;  /* 0x000000040b00720c */ /* 0x000fda0003f06270 */
[----:B------:R-:W-:Y:S05]  /*0130*/  @P0 BRA `(.L_x_7) ;  /* 0x0000000000640947 */ /* 0x000fea0003800000 */
[----:B------:R-:W0:Y:S01]  /*0140*/  LDCU.64 UR4, c[0x0][0x398] ;  /* 0x00007300ff0477ac */ /* 0x000e220008000a00 */
[C---:B------:R-:W-:Y:S01]  /*0150*/  SHF.L.U32 R6, R2.reuse, 0x2, RZ ;  /* 0x0000000202067819 */ /* 0x040fe200000006ff */
[----:B------:R-:W-:Y:S01]  /*0160*/  BSSY.RECONVERGENT B1, `(.L_x_8) ;  /* 0x000000c000017945 */ /* 0x000fe20003800200 */
[----:B------:R-:W-:Y:S01]  /*0170*/  SHF.L.U64.HI R8, R2, 0x2, R9 ;  /* 0x0000000202087819 */ /* 0x000fe20000010209 */
[----:B------:R-:W-:Y:S01]  /*0180*/  IMAD.MOV.U32 R15, RZ, RZ, R11 ;  /* 0x000000ffff0f7224 */ /* 0x000fe200078e000b */
[----:B0-----:R-:W-:-:S04]  /*0190*/  IADD3 R12, P0, PT, R6, UR4, RZ ;  /* 0x00000004060c7c10 */ /* 0x001fc8000ff1e0ff */
[----:B------:R-:W-:-:S03]  /*01a0*/  IADD3.X R13, PT, PT, R8, UR5, RZ, P0, !PT ;  /* 0x00000005080d7c10 */ /* 0x000fc600087fe4ff */
[----:B------:R-:W-:-:S07]  /*01b0*/  IMAD.WIDE.U32 R12, R7, 0x80, R12 ;  /* 0x00000080070c7825 */ /* 0x000fce00078e000c */
.L_x_9:
[----:B------:R-:W-:Y:S01]  /*01c0*/  IADD3 R15, PT, PT, R15, 0x4000, RZ ;  /* 0x000040000f0f7810 */ /* 0x000fe20007ffe0ff */
[----:B------:R0:W-:Y:S03]  /*01d0*/  CCTL.E.PF2 [R12] ;  /* 0x000000000c00798f */ /* 0x0001e60000800100 */
[----:B------:R-:W-:Y:S02]  /*01e0*/  ISETP.GE.AND P0, PT, R15, R4, PT ;  /* 0x000000040f00720c */ /* 0x000fe40003f06270 */
[----:B0-----:R-:W-:-:S05]  /*01f0*/  IADD3 R12, P1, PT, R12, 0x4000, RZ ;  /* 0x000040000c0c7810 */ /* 0x001fca0007f3e0ff */
[----:B------:R-:W-:-:S06]  /*0200*/  IMAD.X R13, RZ, RZ, R13, P1 ;  /* 0x000000ffff0d7224 */ /* 0x000fcc00008e060d */
[----:B------:R-:W-:Y:S05]  /*0210*/  @!P0 BRA `(.L_x_9) ;  /* 0xfffffffc00e88947 */ /* 0x000fea000383ffff */
[----:B------:R-:W-:Y:S05]  /*0220*/  BSYNC.RECONVERGENT B1 ;  /* 0x0000000000017941 */ /* 0x000fea0003800200 */
.L_x_8:
[----:B------:R-:W0:Y:S02]  /*0230*/  LDCU.64 UR4, c[0x0][0x3a8] ;  /* 0x00007500ff0477ac */ /* 0x000e240008000a00 */
[----:B0-----:R-:W-:-:S04]  /*0240*/  IADD3 R12, P0, PT, R6, UR4, RZ ;  /* 0x00000004060c7c10 */ /* 0x001fc8000ff1e0ff */
[----:B------:R-:W-:-:S03]  /*0250*/  IADD3.X R13, PT, PT, R8, UR5, RZ, P0, !PT ;  /* 0x00000005080d7c10 */ /* 0x000fc600087fe4ff */
[----:B------:R-:W-:-:S07]  /*0260*/  IMAD.WIDE.U32 R12, R7, 0x80, R12 ;  /* 0x00000080070c7825 */ /* 0x000fce00078e000c */
.L_x_10:
[----:B------:R-:W-:Y:S01]  /*0270*/  IADD3 R11, PT, PT, R11, 0x4000, RZ ;  /* 0x000040000b0b7810 */ /* 0x000fe20007ffe0ff */
[----:B------:R0:W-:Y:S03]  /*0280*/  CCTL.E.PF2 [R12] ;  /* 0x000000000c00798f */ /* 0x0001e60000800100 */
[----:B------:R-:W-:Y:S02]  /*0290*/  ISETP.GE.AND P0, PT, R11, R4, PT ;  /* 0x000000040b00720c */ /* 0x000fe40003f06270 */
[----:B0-----:R-:W-:-:S05]  /*02a0*/  IADD3 R12, P1, PT, R12, 0x4000, RZ ;  /* 0x000040000c0c7810 */ /* 0x001fca0007f3e0ff */
[----:B------:R-:W-:-:S06]  /*02b0*/  IMAD.X R13, RZ, RZ, R13, P1 ;  /* 0x000000ffff0d7224 */ /* 0x000fcc00008e060d */
[----:B------:R-:W-:Y:S05]  /*02c0*/  @!P0 BRA `(.L_x_10) ;  /* 0xfffffffc00e88947 */ /* 0x000fea000383ffff */
.L_x_7:
[----:B------:R-:W-:Y:S05]  /*02d0*/  BSYNC.RECONVERGENT B0 ;  /* 0x0000000000007941 */ /* 0x000fea0003800200 */
.L_x_6:
[----:B------:R-:W0:Y:S01]  /*02e0*/  LDCU.128 UR8, c[0x0][0x390] ;  /* 0x00007200ff0877ac */ /* 0x000e220008000c00 */
[----:B------:R-:W-:Y:S02]  /*02f0*/  ISETP.NE.AND P0, PT, R5, R0, PT ;  /* 0x000000000500720c */ /* 0x000fe40003f05270 */
[C---:B------:R-:W-:Y:S01]  /*0300*/  SHF.L.U32 R8, R2.reuse, 0x2, RZ ;  /* 0x0000000202087819 */ /* 0x040fe200000006ff */
[----:B------:R-:W1:Y:S01]  /*0310*/  LDCU.64 UR6, c[0x0][0x3a8] ;  /* 0x00007500ff0677ac */ /* 0x000e620008000a00 */
[----:B------:R-:W-:Y:S02]  /*0320*/  SHF.L.U64.HI R9, R2, 0x2, R9 ;  /* 0x0000000202097819 */ /* 0x000fe40000010209 */
[C---:B------:R-:W-:Y:S01]  /*0330*/  R2UR UR13, R8.reuse ;  /* 0x00000000080d72ca */ /* 0x040fe200000e0000 */
[----:B------:R-:W2:Y:S01]  /*0340*/  LDCU.64 UR14, c[0x0][0x358] ;  /* 0x00006b00ff0e77ac */ /* 0x000ea20008000a00 */
[----:B------:R-:W-:Y:S02]  /*0350*/  R2UR UR16, R9 ;  /* 0x00000000091072ca */ /* 0x000fe400000e0000 */
[----:B0-----:R-:W-:-:S02]  /*0360*/  IADD3 R4, P2, PT, R8, UR10, RZ ;  /* 0x0000000a08047c10 */ /* 0x001fc4000ff5e0ff */
[C---:B-1----:R-:W-:Y:S02]  /*0370*/  IADD3 R2, P3, PT, R8.reuse, UR6, RZ ;  /* 0x0000000608027c10 */ /* 0x042fe4000ff7e0ff */
[----:B------:R-:W-:Y:S02]  /*0380*/  IADD3 R8, P1, PT, R8, UR8, RZ ;  /* 0x0000000808087c10 */ /* 0x000fe4000ff3e0ff */
[C---:B------:R-:W-:Y:S02]  /*0390*/  IADD3.X R5, PT, PT, R9.reuse, UR11, RZ, P2, !PT ;  /* 0x0000000b09057c10 */ /* 0x040fe400097fe4ff */
[C---:B------:R-:W-:Y:S02]  /*03a0*/  IADD3.X R3, PT, PT, R9.reuse, UR7, RZ, P3, !PT ;  /* 0x0000000709037c10 */ /* 0x040fe40009ffe4ff */
[----:B------:R-:W-:Y:S01]  /*03b0*/  IADD3.X R9, PT, PT, R9, UR9, RZ, P1, !PT ;  /* 0x0000000909097c10 */ /* 0x000fe20008ffe4ff */
[----:B--2---:R-:W-:Y:S06]  /*03c0*/  @!P0 BRA `(.L_x_11) ;  /* 0x0000000c00888947 */ /* 0x004fec0003800000 */
[----:B------:R-:W-:-:S13]  /*03d0*/  ISETP.GE.AND P0, PT, R10, 0x1, PT ;  /* 0x000000010a00780c */ /* 0x000fda0003f06270 */
[----:B------:R-:W-:Y:S05]  /*03e0*/  @!P0 EXIT ;  /* 0x000000000000894d */ /* 0x000fea0003800000 */
[C---:B------:R-:W-:Y:S01]  /*03f0*/  ISETP.GE.U32.AND P0, PT, R10.reuse, 0x8, PT ;  /* 0x000000080a00780c */ /* 0x040fe20003f06070 */
[----:B------:R-:W-:Y:S01]  /*0400*/  IMAD.MOV.U32 R6, RZ, RZ, RZ ;  /* 0x000000ffff067224 */ /* 0x000fe200078e00ff */
[----:B------:R-:W-:-:S11]  /*0410*/  LOP3.LUT R20, R10, 0x7, RZ, 0xc0, !PT ;  /* 0x000000070a147812 */ /* 0x000fd600078ec0ff */
[----:B------:R-:W-:Y:S05]  /*0420*/  @!P0 BRA `(.L_x_12) ;  /* 0x0000000800148947 */ /* 0x000fea0003800000 */
[----:B------:R-:W-:-:S13]  /*0430*/  ISETP.GE.AND P0, PT, R7, R0, PT ;  /* 0x000000000700720c */ /* 0x000fda0003f06270 */
[C---:B------:R-:W-:Y:S01]  /*0440*/  @!P0 IMAD.WIDE.U32 R16, R7.reuse, 0x4, R4 ;  /* 0x0000000407108825 */ /* 0x040fe200078e0004 */
[----:B------:R-:W0:Y:S03]  /*0450*/  @!P0 LDC R11, c[0x0][0x38c] ;  /* 0x0000e300ff0b8b82 */ /* 0x000e260000000800 */
[C---:B------:R-:W-:Y:S02]  /*0460*/  @!P0 IMAD.WIDE.U32 R22, R7.reuse, 0x4, R2 ;  /* 0x0000000407168825 */ /* 0x040fe400078e0002 */
[----:B------:R-:W0:Y:S04]  /*0470*/  @!P0 LDG.E R16, desc[UR14][R16.64] ;  /* 0x0000000e10108981 */ /* 0x000e28000c1e1900 */
[----:B------:R1:W0:Y:S01]  /*0480*/  @!P0 LDG.E R23, desc[UR14][R22.64] ;  /* 0x0000000e16178981 */ /* 0x000222000c1e1900 */
[C---:B------:R-:W-:Y:S01]  /*0490*/  IADD3 R21, PT, PT, R7.reuse, 0x80, RZ ;  /* 0x0000008007157810 */ /* 0x040fe20007ffe0ff */
[----:B------:R-:W-:-:S03]  /*04a0*/  @!P0 IMAD.WIDE.U32 R18, R7, 0x4, R8 ;  /* 0x0000000407128825 */ /* 0x000fc600078e0008 */
[C---:B------:R-:W-:Y:S01]  /*04b0*/  ISETP.GE.AND P1, PT, R21.reuse, R0, PT ;  /* 0x000000001500720c */ /* 0x040fe20003f26270 */
[----:B------:R-:W-:-:S04]  /*04c0*/  IMAD.WIDE R14, R21, 0x4, R4 ;  /* 0x00000004150e7825 */ /* 0x000fc800078e0204 */
[----:B------:R-:W-:-:S08]  /*04d0*/  IMAD.WIDE R12, R21, 0x4, R2 ;  /* 0x00000004150c7825 */ /* 0x000fd000078e0202 */
[----:B-1----:R-:W1:Y:S01]  /*04e0*/  @!P1 LDC R22, c[0x0][0x38c] ;  /* 0x0000e300ff169b82 */ /* 0x002e620000000800 */
[----:B0-----:R-:W-:-:S05]  /*04f0*/  @!P0 FFMA R11, R16, R11, R23 ;  /* 0x0000000b100b8223 */ /* 0x001fca0000000017 */
[----:B------:R0:W-:Y:S04]  /*0500*/  @!P0 STG.E desc[UR14][R18.64], R11 ;  /* 0x0000000b12008986 */ /* 0x0001e8000c10190e */
[----:B------:R-:W1:Y:S04]  /*0510*/  @!P1 LDG.E R6, desc[UR14][R14.64] ;  /* 0x0000000e0e069981 */ /* 0x000e68000c1e1900 */
[----:B------:R-:W1:Y:S01]  /*0520*/  @!P1 LDG.E R25, desc[UR14][R12.64] ;  /* 0x0000000e0c199981 */ /* 0x000e62000c1e1900 */
[----:B------:R-:W-:-:S05]  /*0530*/  VIADD R17, R7, 0x100 ;  /* 0x0000010007117836 */ /* 0x000fca0000000000 */
[----:B------:R-:W-:Y:S01]  /*0540*/  ISETP.GE.AND P0, PT, R17, R0, PT ;  /* 0x000000001100720c */ /* 0x000fe20003f06270 */
[----:B------:R-:W-:-:S12]  /*0550*/  IMAD.WIDE R16, R21, 0x4, R8 ;  /* 0x0000000415107825 */ /* 0x000fd800078e0208 */
[----:B0-----:R-:W0:Y:S01]  /*0560*/  @!P0 LDC R18, c[0x0][0x38c] ;  /* 0x0000e300ff128b82 */ /* 0x001e220000000800 */
[----:B-1----:R-:W-:-:S05]  /*0570*/  @!P1 FFMA R25, R6, R22, R25 ;  /* 0x0000001606199223 */ /* 0x002fca0000000019 */
[----:B------:R-:W-:Y:S04]  /*0580*/  @!P1 STG.E desc[UR14][R16.64], R25 ;  /* 0x0000001910009986 */ /* 0x000fe8000c10190e */
[----:B------:R-:W0:Y:S04]  /*0590*/  @!P0 LDG.E R6, desc[UR14][R14.64+0x200] ;  /* 0x0002000e0e068981 */ /* 0x000e28000c1e1900 */
[----:B------:R-:W0:Y:S01]  /*05a0*/  @!P0 LDG.E R21, desc[UR14][R12.64+0x200] ;  /* 0x0002000e0c158981 */ /* 0x000e22000c1e1900 */
[----:B------:R-:W-:-:S04]  /*05b0*/  IADD3 R11, PT, PT, R7, 0x180, RZ ;  /* 0x00000180070b7810 */ /* 0x000fc80007ffe0ff */
[----:B------:R-:W-:Y:S01]  /*05c0*/  ISETP.GE.AND P1, PT, R11, R0, PT ;  /* 0x000000000b00720c */ /* 0x000fe20003f26270 */
[----:B------:R-:W-:Y:S02]  /*05d0*/  VIADD R19, R7, 0x200 ;  /* 0x0000020007137836 */ /* 0x000fe40000000000 */
[----:B0-----:R-:W-:-:S10]  /*05e0*/  @!P0 FFMA R21, R6, R18, R21 ;  /* 0x0000001206158223 */ /* 0x001fd40000000015 */
[----:B------:R-:W0:Y:S01]  /*05f0*/  @!P1 LDC R18, c[0x0][0x38c] ;  /* 0x0000e300ff129b82 */ /* 0x000e220000000800 */
[----:B------:R1:W-:Y:S04]  /*0600*/  @!P0 STG.E desc[UR14][R16.64+0x200], R21 ;  /* 0x0002001510008986 */ /* 0x0003e8000c10190e */
[----:B------:R-:W0:Y:S04]  /*0610*/  @!P1 LDG.E R6, desc[UR14][R14.64+0x400] ;  /* 0x0004000e0e069981 */ /* 0x000e28000c1e1900 */
[----:B------:R-:W0:Y:S01]  /*0620*/  @!P1 LDG.E R11, desc[UR14][R12.64+0x400] ;  /* 0x0004000e0c0b9981 */ /* 0x000e22000c1e1900 */
[----:B------:R-:W-:-:S02]  /*0630*/  ISETP.GE.AND P0, PT, R19, R0, PT ;  /* 0x000000001300720c */ /* 0x000fc40003f06270 */
[----:B-1----:R-:W-:Y:S01]  /*0640*/  IADD3 R21, PT, PT, R7, 0x280, RZ ;  /* 0x0000028007157810 */ /* 0x002fe20007ffe0ff */
[----:B0-----:R-:W-:-:S10]  /*0650*/  @!P1 FFMA R11, R6, R18, R11 ;  /* 0x00000012060b9223 */ /* 0x001fd4000000000b */
[----:B------:R-:W0:Y:S01]  /*0660*/  @!P0 LDC R18, c[0x0][0x38c] ;  /* 0x0000e300ff128b82 */ /* 0x000e220000000800 */
[----:B------:R1:W-:Y:S04]  /*0670*/  @!P1 STG.E desc[UR14][R16.64+0x400], R11 ;  /* 0x0004000b10009986 */ /* 0x0003e8000c10190e */
[----:B------:R-:W0:Y:S04]  /*0680*/  @!P0 LDG.E R6, desc[UR14][R14.64+0x600] ;  /* 0x0006000e0e068981 */ /* 0x000e28000c1e1900 */
[----:B------:R-:W0:Y:S01]  /*0690*/  @!P0 LDG.E R19, desc[UR14][R12.64+0x600] ;  /* 0x0006000e0c138981 */ /* 0x000e22000c1e1900 */
[----:B------:R-:W-:Y:S01]  /*06a0*/  ISETP.GE.AND P1, PT, R21, R0, PT ;  /* 0x000000001500720c */ /* 0x000fe20003f26270 */
[----:B-1----:R-:W-:-:S02]  /*06b0*/  VIADD R11, R7, 0x300 ;  /* 0x00000300070b7836 */ /* 0x002fc40000000000 */
        /* <DEDUP_REMOVED lines=13> */
[----:B0-----:R-:W-:-:S12]  /*0790*/  @!P0 FFMA R11, R6, R18, R11 ;  /* 0x00000012060b8223 */ /* 0x001fd8000000000b */
[----:B------:R-:W0:Y:S01]  /*07a0*/  @!P1 LDC R18, c[0x0][0x38c] ;  /* 0x0000e300ff129b82 */ /* 0x000e220000000800 */
[----:B------:R1:W-:Y:S04]  /*07b0*/  @!P0 STG.E desc[UR14][R16.64+0xa00], R11 ;  /* 0x000a000b10008986 */ /* 0x0003e8000c10190e */
[----:B------:R-:W0:Y:S04]  /*07c0*/  @!P1 LDG.E R6, desc[UR14][R14.64+0xc00] ;  /* 0x000c000e0e069981 */ /* 0x000e28000c1e1900 */
[----:B------:R-:W0:Y:S02]  /*07d0*/  @!P1 LDG.E R19, desc[UR14][R12.64+0xc00] ;  /* 0x000c000e0c139981 */ /* 0x000e24000c1e1900 */
[----:B0-----:R-:W-:Y:S01]  /*07e0*/  @!P1 FFMA R19, R6, R18, R19 ;  /* 0x0000001206139223 */ /* 0x001fe20000000013 */
[----:B------:R-:W-:-:S04]  /*07f0*/  LOP3.LUT R6, R10, 0x7ffffff8, RZ, 0xc0, !PT ;  /* 0x7ffffff80a067812 */ /* 0x000fc800078ec0ff */
[----:B------:R1:W-:Y:S01]  /*0800*/  @!P1 STG.E desc[UR14][R16.64+0xc00], R19 ;  /* 0x000c001310009986 */ /* 0x0003e2000c10190e */
[----:B------:R-:W-:-:S13]  /*0810*/  ISETP.NE.AND P0, PT, R6, 0x8, PT ;  /* 0x000000080600780c */ /* 0x000fda0003f05270 */
[----:B-1----:R-:W-:Y:S05]  /*0820*/  @!P0 BRA `(.L_x_12) ;  /* 0x0000000400148947 */ /* 0x002fea0003800000 */
[----:B------:R-:W-:Y:S01]  /*0830*/  IMAD.MOV.U32 R16, RZ, RZ, 0x8 ;  /* 0x00000008ff107424 */ /* 0x000fe200078e00ff */
[----:B------:R-:W0:Y:S06]  /*0840*/  LDCU UR4, c[0x0][0x38c] ;  /* 0x00007180ff0477ac */ /* 0x000e2c0008000800 */
.L_x_15:
[----:B-1----:R-:W-:-:S04]  /*0850*/  LEA R17, R16, R7, 0x7 ;  /* 0x0000000710117211 */ /* 0x002fc800078e38ff */
[----:B------:R-:W-:-:S13]  /*0860*/  ISETP.GE.AND P0, PT, R17, R0, PT ;  /* 0x000000001100720c */ /* 0x000fda0003f06270 */
[C---:B------:R-:W-:Y:S01]  /*0870*/  @!P0 IMAD.WIDE.U32 R10, R17.reuse, 0x4, R4 ;  /* 0x00000004110a8825 */ /* 0x040fe200078e0004 */
[----:B------:R-:W1:Y:S03]  /*0880*/  @!P0 LDC R27, c[0x0][0x38c] ;  /* 0x0000e300ff1b8b82 */ /* 0x000e660000000800 */
[C---:B------:R-:W-:Y:S02]  /*0890*/  @!P0 IMAD.WIDE.U32 R22, R17.reuse, 0x4, R2 ;  /* 0x0000000411168825 */ /* 0x040fe400078e0002 */
[----:B------:R-:W1:Y:S04]  /*08a0*/  @!P0 LDG.E R10, desc[UR14][R10.64] ;  /* 0x0000000e0a0a8981 */ /* 0x000e68000c1e1900 */
[----:B------:R2:W1:Y:S01]  /*08b0*/  @!P0 LDG.E R23, desc[UR14][R22.64] ;  /* 0x0000000e16178981 */ /* 0x000462000c1e1900 */
[----:B------:R-:W-:-:S02]  /*08c0*/  VIADD R25, R17, 0x80 ;  /* 0x0000008011197836 */ /* 0x000fc40000000000 */
[----:B------:R-:W-:-:S03]  /*08d0*/  @!P0 IMAD.WIDE.U32 R18, R17, 0x4, R8 ;  /* 0x0000000411128825 */ /* 0x000fc600078e0008 */
[C---:B------:R-:W-:Y:S01]  /*08e0*/  ISETP.GE.AND P1, PT, R25.reuse, R0, PT ;  /* 0x000000001900720c */ /* 0x040fe20003f26270 */
[----:B------:R-:W-:-:S04]  /*08f0*/  IMAD.WIDE R14, R25, 0x4, R4 ;  /* 0x00000004190e7825 */ /* 0x000fc800078e0204 */
[----:B------:R-:W-:-:S08]  /*0900*/  IMAD.WIDE R12, R25, 0x4, R2 ;  /* 0x00000004190c7825 */ /* 0x000fd000078e0202 */
[----:B--2---:R-:W2:Y:S01]  /*0910*/  @!P1 LDC R22, c[0x0][0x38c] ;  /* 0x0000e300ff169b82 */ /* 0x004ea20000000800 */
[----:B-1----:R-:W-:-:S05]  /*0920*/  @!P0 FFMA R27, R10, R27, R23 ;  /* 0x0000001b0a1b8223 */ /* 0x002fca0000000017 */
[----:B------:R1:W-:Y:S04]  /*0930*/  @!P0 STG.E desc[UR14][R18.64], R27 ;  /* 0x0000001b12008986 */ /* 0x0003e8000c10190e */
[----:B------:R-:W2:Y:S04]  /*0940*/  @!P1 LDG.E R21, desc[UR14][R14.64] ;  /* 0x0000000e0e159981 */ /* 0x000ea8000c1e1900 */
[----:B------:R-:W2:Y:S01]  /*0950*/  @!P1 LDG.E R24, desc[UR14][R12.64] ;  /* 0x0000000e0c189981 */ /* 0x000ea2000c1e1900 */
[----:B------:R-:W-:-:S04]  /*0960*/  IADD3 R11, PT, PT, R17, 0x100, RZ ;  /* 0x00000100110b7810 */ /* 0x000fc80007ffe0ff */
[----:B------:R-:W-:Y:S01]  /*0970*/  ISETP.GE.AND P0, PT, R11, R0, PT ;  /* 0x000000000b00720c */ /* 0x000fe20003f06270 */
[----:B------:R-:W-:-:S12]  /*0980*/  IMAD.WIDE R10, R25, 0x4, R8 ;  /* 0x00000004190a7825 */ /* 0x000fd800078e0208 */
[----:B------:R-:W3:Y:S01]  /*0990*/  @!P0 LDC R23, c[0x0][0x38c] ;  /* 0x0000e300ff178b82 */ /* 0x000ee20000000800 */
[----:B--2---:R-:W-:-:S05]  /*09a0*/  @!P1 FFMA R25, R21, R22, R24 ;  /* 0x0000001615199223 */ /* 0x004fca0000000018 */
[----:B------:R2:W-:Y:S04]  /*09b0*/  @!P1 STG.E desc[UR14][R10.64], R25 ;  /* 0x000000190a009986 */ /* 0x0005e8000c10190e */
[----:B------:R-:W3:Y:S04]  /*09c0*/  @!P0 LDG.E R21, desc[UR14][R14.64+0x200] ;  /* 0x0002000e0e158981 */ /* 0x000ee8000c1e1900 */
[----:B------:R-:W3:Y:S01]  /*09d0*/  @!P0 LDG.E R22, desc[UR14][R12.64+0x200] ;  /* 0x0002000e0c168981 */ /* 0x000ee2000c1e1900 */
[----:B-1----:R-:W-:-:S05]  /*09e0*/  VIADD R19, R17, 0x180 ;  /* 0x0000018011137836 */ /* 0x002fca0000000000 */
[----:B------:R-:W-:Y:S01]  /*09f0*/  ISETP.GE.AND P1, PT, R19, R0, PT ;  /* 0x000000001300720c */ /* 0x000fe20003f26270 */
[----:B---3--:R-:W-:-:S12]  /*0a00*/  @!P0 FFMA R23, R21, R23, R22 ;  /* 0x0000001715178223 */ /* 0x008fd80000000016 */
[----:B------:R-:W2:Y:S01]  /*0a10*/  @!P1 LDC R22, c[0x0][0x38c] ;  /* 0x0000e300ff169b82 */ /* 0x000ea20000000800 */
[----:B------:R1:W-:Y:S04]  /*0a20*/  @!P0 STG.E desc[UR14][R10.64+0x200], R23 ;  /* 0x000200170a008986 */ /* 0x0003e8000c10190e */
[----:B------:R-:W2:Y:S04]  /*0a30*/  @!P1 LDG.E R18, desc[UR14][R14.64+0x400] ;  /* 0x0004000e0e129981 */ /* 0x000ea8000c1e1900 */
[----:B------:R-:W2:Y:S01]  /*0a40*/  @!P1 LDG.E R21, desc[UR14][R12.64+0x400] ;  /* 0x0004000e0c159981 */ /* 0x000ea2000c1e1900 */
[----:B------:R-:W-:-:S04]  /*0a50*/  IADD3 R19, PT, PT, R17, 0x200, RZ ;  /* 0x0000020011137810 */ /* 0x000fc80007ffe0ff */
[----:B------:R-:W-:Y:S01]  /*0a60*/  ISETP.GE.AND P0, PT, R19, R0, PT ;  /* 0x000000001300720c */ /* 0x000fe20003f06270 */
[----:B------:R-:W-:Y:S02]  /*0a70*/  VIADD R19, R17, 0x280 ;  /* 0x0000028011137836 */ /* 0x000fe40000000000 */
[----:B--2---:R-:W-:-:S10]  /*0a80*/  @!P1 FFMA R25, R18, R22, R21 ;  /* 0x0000001612199223 */ /* 0x004fd40000000015 */
[----:B------:R-:W1:Y:S01]  /*0a90*/  @!P0 LDC R22, c[0x0][0x38c] ;  /* 0x0000e300ff168b82 */ /* 0x000e620000000800 */
[----:B------:R2:W-:Y:S04]  /*0aa0*/  @!P1 STG.E desc[UR14][R10.64+0x400], R25 ;  /* 0x000400190a009986 */ /* 0x0005e8000c10190e */
[----:B------:R-:W1:Y:S04]  /*0ab0*/  @!P0 LDG.E R18, desc[UR14][R14.64+0x600] ;  /* 0x0006000e0e128981 */ /* 0x000e68000c1e1900 */
[----:B------:R-:W1:Y:S01]  /*0ac0*/  @!P0 LDG.E R21, desc[UR14][R12.64+0x600] ;  /* 0x0006000e0c158981 */ /* 0x000e62000c1e1900 */
[----:B------:R-:W-:-:S02]  /*0ad0*/  ISETP.GE.AND P1, PT, R19, R0, PT ;  /* 0x000000001300720c */ /* 0x000fc40003f26270 */
[----:B------:R-:W-:Y:S01]  /*0ae0*/  IADD3 R19, PT, PT, R17, 0x300, RZ ;  /* 0x0000030011137810 */ /* 0x000fe20007ffe0ff */
[----:B-1----:R-:W-:-:S10]  /*0af0*/  @!P0 FFMA R23, R18, R22, R21 ;  /* 0x0000001612178223 */ /* 0x002fd40000000015 */
[----:B------:R-:W1:Y:S01]  /*0b00*/  @!P1 LDC R22, c[0x0][0x38c] ;  /* 0x0000e300ff169b82 */ /* 0x000e620000000800 */
[----:B------:R2:W-:Y:S04]  /*0b10*/  @!P0 STG.E desc[UR14][R10.64+0x600], R23 ;  /* 0x000600170a008986 */ /* 0x0005e8000c10190e */
[----:B------:R-:W1:Y:S04]  /*0b20*/  @!P1 LDG.E R18, desc[UR14][R14.64+0x800] ;  /* 0x0008000e0e129981 */ /* 0x000e68000c1e1900 */
[----:B------:R-:W1:Y:S01]  /*0b30*/  @!P1 LDG.E R21, desc[UR14][R12.64+0x800] ;  /* 0x0008000e0c159981 */ /* 0x000e62000c1e1900 */
[----:B------:R-:W-:Y:S01]  /*0b40*/  ISETP.GE.AND P0, PT, R19, R0, PT ;  /* 0x000000001300720c */ /* 0x000fe20003f06270 */
[----:B-1----:R-:W-:-:S12]  /*0b50*/  @!P1 FFMA R21, R18, R22, R21 ;  /* 0x0000001612159223 */ /* 0x002fd80000000015 */
[----:B------:R-:W1:Y:S01]  /*0b60*/  @!P0 LDC R22, c[0x0][0x38c] ;  /* 0x0000e300ff168b82 */ /* 0x000e620000000800 */
[----:B------:R2:W-:Y:S04]  /*0b70*/  @!P1 STG.E desc[UR14][R10.64+0x800], R21 ;  /* 0x000800150a009986 */ /* 0x0005e8000c10190e */
[----:B------:R-:W1:Y:S04]  /*0b80*/  @!P0 LDG.E R18, desc[UR14][R14.64+0xa00] ;  /* 0x000a000e0e128981 */ /* 0x000e68000c1e1900 */
[----:B------:R-:W1:Y:S01]  /*0b90*/  @!P0 LDG.E R19, desc[UR14][R12.64+0xa00] ;  /* 0x000a000e0c138981 */ /* 0x000e62000c1e1900 */
[----:B------:R-:W-:Y:S01]  /*0ba0*/  VIADD R17, R17, 0x380 ;  /* 0x0000038011117836 */ /* 0x000fe20000000000 */
[----:B------:R-:W-:Y:S01]  /*0bb0*/  IADD3 R16, PT, PT, R16, 0x8, RZ ;  /* 0x0000000810107810 */ /* 0x000fe20007ffe0ff */
[----:B------:R-:W-:Y:S03]  /*0bc0*/  BSSY.RECONVERGENT B0, `(.L_x_13) ;  /* 0x000000a000007945 */ /* 0x000fe60003800200 */
[----:B------:R-:W-:Y:S01]  /*0bd0*/  ISETP.NE.AND P1, PT, R16, R6, PT ;  /* 0x000000061000720c */ /* 0x000fe20003f25270 */
[----:B-1----:R-:W-:-:S05]  /*0be0*/  @!P0 FFMA R19, R18, R22, R19 ;  /* 0x0000001612138223 */ /* 0x002fca0000000013 */
[----:B------:R2:W-:Y:S01]  /*0bf0*/  @!P0 STG.E desc[UR14][R10.64+0xa00], R19 ;  /* 0x000a00130a008986 */ /* 0x0005e2000c10190e */
[----:B------:R-:W-:-:S13]  /*0c00*/  ISETP.GE.AND P0, PT, R17, R0, PT ;  /* 0x000000001100720c */ /* 0x000fda0003f06270 */
[----:B--2---:R-:W-:Y:S05]  /*0c10*/  @P0 BRA `(.L_x_14) ;  /* 0x0000000000100947 */ /* 0x004fea0003800000 */
[----:B------:R-:W0:Y:S04]  /*0c20*/  LDG.E R14, desc[UR14][R14.64+0xc00] ;  /* 0x000c000e0e0e7981 */ /* 0x000e28000c1e1900 */
[----:B------:R-:W0:Y:S02]  /*0c30*/  LDG.E R13, desc[UR14][R12.64+0xc00] ;  /* 0x000c000e0c0d7981 */ /* 0x000e24000c1e1900 */
[----:B0-----:R-:W-:-:S05]  /*0c40*/  FFMA R17, R14, UR4, R13 ;  /* 0x000000040e117c23 */ /* 0x001fca000800000d */
[----:B------:R1:W-:Y:S02]  /*0c50*/  STG.E desc[UR14][R10.64+0xc00], R17 ;  /* 0x000c00110a007986 */ /* 0x0003e4000c10190e */
.L_x_14:
[----:B0-----:R-:W-:Y:S05]  /*0c60*/  BSYNC.RECONVERGENT B0 ;  /* 0x0000000000007941 */ /* 0x001fea0003800200 */
.L_x_13:
[----:B------:R-:W-:Y:S05]  /*0c70*/  @P1 BRA `(.L_x_15) ;  /* 0xfffffff800f41947 */ /* 0x000fea000383ffff */
.L_x_12:
[----:B------:R-:W-:-:S13]  /*0c80*/  ISETP.NE.AND P0, PT, R20, RZ, PT ;  /* 0x000000ff1400720c */ /* 0x000fda0003f05270 */
[----:B------:R-:W-:Y:S05]  /*0c90*/  @!P0 EXIT ;  /* 0x000000000000894d */ /* 0x000fea0003800000 */
[----:B-1----:R-:W0:Y:S01]  /*0ca0*/  LDC R10, c[0x0][0x388] ;  /* 0x0000e200ff0a7b82 */ /* 0x002e220000000800 */
[----:B------:R-:W-:Y:S02]  /*0cb0*/  ISETP.GE.U32.AND P1, PT, R20, 0x4, PT ;  /* 0x000000041400780c */ /* 0x000fe40003f26070 */
[----:B0-----:R-:W-:-:S04]  /*0cc0*/  LOP3.LUT R22, R10, 0x3, RZ, 0xc0, !PT ;  /* 0x000000030a167812 */ /* 0x001fc800078ec0ff */
[----:B------:R-:W-:-:S07]  /*0cd0*/  ISETP.NE.AND P0, PT, R22, RZ, PT ;  /* 0x000000ff1600720c */ /* 0x000fce0003f05270 */
[----:B------:R-:W-:Y:S06]  /*0ce0*/  @!P1 BRA `(.L_x_16) ;  /* 0x0000000000a49947 */ /* 0x000fec0003800000 */
[----:B------:R-:W-:-:S05]  /*0cf0*/  IMAD R11, R6, 0x80, R7 ;  /* 0x00000080060b7824 */ /* 0x000fca00078e0207 */
[----:B------:R-:W-:-:S13]  /*0d00*/  ISETP.GE.AND P1, PT, R11, R0, PT ;  /* 0x000000000b00720c */ /* 0x000fda0003f26270 */
[C---:B------:R-:W-:Y:S01]  /*0d10*/  @!P1 IMAD.WIDE R14, R11.reuse, 0x4, R4 ;  /* 0x000000040b0e9825 */ /* 0x040fe200078e0204 */
[----:B------:R-:W0:Y:S03]  /*0d20*/  @!P1 LDC R23, c[0x0][0x38c] ;  /* 0x0000e300ff179b82 */ /* 0x000e260000000800 */
[C---:B------:R-:W-:Y:S02]  /*0d30*/  @!P1 IMAD.WIDE R18, R11.reuse, 0x4, R2 ;  /* 0x000000040b129825 */ /* 0x040fe400078e0202 */
[----:B------:R-:W0:Y:S04]  /*0d40*/  @!P1 LDG.E R14, desc[UR14][R14.64] ;  /* 0x0000000e0e0e9981 */ /* 0x000e28000c1e1900 */
[----:B------:R-:W0:Y:S01]  /*0d50*/  @!P1 LDG.E R19, desc[UR14][R18.64] ;  /* 0x0000000e12139981 */ /* 0x000e22000c1e1900 */
[C---:B------:R-:W-:Y:S01]  /*0d60*/  IADD3 R25, PT, PT, R11.reuse, 0x80, RZ ;  /* 0x000000800b197810 */ /* 0x040fe20007ffe0ff */
[----:B------:R-:W-:-:S03]  /*0d70*/  @!P1 IMAD.WIDE R12, R11, 0x4, R8 ;  /* 0x000000040b0c9825 */ /* 0x000fc600078e0208 */
[----:B------:R-:W-:-:S13]  /*0d80*/  ISETP.GE.AND P2, PT, R25, R0, PT ;  /* 0x000000001900720c */ /* 0x000fda0003f46270 */
[C---:B------:R-:W-:Y:S01]  /*0d90*/  @!P2 IMAD.WIDE R20, R25.reuse, 0x4, R4 ;  /* 0x000000041914a825 */ /* 0x040fe200078e0204 */
[----:B------:R-:W1:Y:S03]  /*0da0*/  @!P2 LDC R27, c[0x0][0x38c] ;  /* 0x0000e300ff1bab82 */ /* 0x000e660000000800 */
[----:B------:R-:W-:-:S04]  /*0db0*/  @!P2 IMAD.WIDE R16, R25, 0x4, R2 ;  /* 0x000000041910a825 */ /* 0x000fc800078e0202 */
[----:B0-----:R-:W-:-:S05]  /*0dc0*/  @!P1 FFMA R23, R14, R23, R19 ;  /* 0x000000170e179223 */ /* 0x001fca0000000013 */
[----:B------:R0:W-:Y:S04]  /*0dd0*/  @!P1 STG.E desc[UR14][R12.64], R23 ;  /* 0x000000170c009986 */ /* 0x0001e8000c10190e */
[----:B------:R-:W1:Y:S04]  /*0de0*/  @!P2 LDG.E R20, desc[UR14][R20.64] ;  /* 0x0000000e1414a981 */ /* 0x000e68000c1e1900 */
[----:B------:R2:W1:Y:S01]  /*0df0*/  @!P2 LDG.E R17, desc[UR14][R16.64] ;  /* 0x0000000e1011a981 */ /* 0x000462000c1e1900 */
[----:B------:R-:W-:Y:S02]  /*0e00*/  VIADD R29, R11, 0x100 ;  /* 0x000001000b1d7836 */ /* 0x000fe40000000000 */
[----:B------:R-:W-:-:S03]  /*0e10*/  @!P2 IMAD.WIDE R14, R25, 0x4, R8 ;  /* 0x00000004190ea825 */ /* 0x000fc600078e0208 */
[----:B------:R-:W-:-:S13]  /*0e20*/  ISETP.GE.AND P1, PT, R29, R0, PT ;  /* 0x000000001d00720c */ /* 0x000fda0003f26270 */
[C---:B------:R-:W-:Y:S01]  /*0e30*/  @!P1 IMAD.WIDE R24, R29.reuse, 0x4, R4 ;  /* 0x000000041d189825 */ /* 0x040fe200078e0204 */
[----:B--2---:R-:W2:Y:S03]  /*0e40*/  @!P1 LDC R16, c[0x0][0x38c] ;  /* 0x0000e300ff109b82 */ /* 0x004ea60000000800 */
[----:B------:R-:W-:-:S04]  /*0e50*/  @!P1 IMAD.WIDE R18, R29, 0x4, R2 ;  /* 0x000000041d129825 */ /* 0x000fc800078e0202 */
[----:B-1----:R-:W-:-:S05]  /*0e60*/  @!P2 FFMA R27, R20, R27, R17 ;  /* 0x0000001b141ba223 */ /* 0x002fca0000000011 */
[----:B------:R1:W-:Y:S04]  /*0e70*/  @!P2 STG.E desc[UR14][R14.64], R27 ;  /* 0x0000001b0e00a986 */ /* 0x0003e8000c10190e */
[----:B------:R-:W2:Y:S04]  /*0e80*/  @!P1 LDG.E R24, desc[UR14][R24.64] ;  /* 0x0000000e18189981 */ /* 0x000ea8000c1e1900 */
[----:B------:R-:W2:Y:S01]  /*0e90*/  @!P1 LDG.E R19, desc[UR14][R18.64] ;  /* 0x0000000e12139981 */ /* 0x000ea2000c1e1900 */
[----:B0-----:R-:W-:Y:S01]  /*0ea0*/  IADD3 R23, PT, PT, R11, 0x180, RZ ;  /* 0x000001800b177810 */ /* 0x001fe20007ffe0ff */
[----:B------:R-:W-:-:S03]  /*0eb0*/  @!P1 IMAD.WIDE R12, R29, 0x4, R8 ;  /* 0x000000041d0c9825 */ /* 0x000fc600078e0208 */
[----:B------:R-:W-:-:S13]  /*0ec0*/  ISETP.GE.AND P2, PT, R23, R0, PT ;  /* 0x000000001700720c */ /* 0x000fda0003f46270 */
[----:B------:R-:W-:-:S04]  /*0ed0*/  @!P2 IMAD.WIDE R20, R23, 0x4, R2 ;  /* 0x000000041714a825 */ /* 0x000fc800078e0202 */
[----:B--2---:R-:W-:Y:S01]  /*0ee0*/  @!P1 FFMA R11, R24, R16, R19 ;  /* 0x00000010180b9223 */ /* 0x004fe20000000013 */
[C---:B------:R-:W-:Y:S01]  /*0ef0*/  @!P2 IMAD.WIDE R16, R23.reuse, 0x4, R4 ;  /* 0x000000041710a825 */ /* 0x040fe200078e0204 */
[----:B------:R-:W0:Y:S03]  /*0f00*/  @!P2 LDC R19, c[0x0][0x38c] ;  /* 0x0000e300ff13ab82 */ /* 0x000e260000000800 */
[----:B------:R2:W-:Y:S04]  /*0f10*/  @!P1 STG.E desc[UR14][R12.64], R11 ;  /* 0x0000000b0c009986 */ /* 0x0005e8000c10190e */
[----:B------:R-:W0:Y:S04]  /*0f20*/  @!P2 LDG.E R16, desc[UR14][R16.64] ;  /* 0x0000000e1010a981 */ /* 0x000e28000c1e1900 */
[----:B------:R-:W0:Y:S01]  /*0f30*/  @!P2 LDG.E R21, desc[UR14][R20.64] ;  /* 0x0000000e1415a981 */ /* 0x000e22000c1e1900 */
[----:B-1----:R-:W-:-:S04]  /*0f40*/  @!P2 IMAD.WIDE R14, R23, 0x4, R8 ;  /* 0x00000004170ea825 */ /* 0x002fc800078e0208 */
[----:B------:R-:W-:Y:S02]  /*0f50*/  VIADD R6, R6, 0x4 ;  /* 0x0000000406067836 */ /* 0x000fe40000000000 */
[----:B0-----:R-:W-:-:S05]  /*0f60*/  @!P2 FFMA R19, R16, R19, R21 ;  /* 0x000000131013a223 */ /* 0x001fca0000000015 */
[----:B------:R2:W-:Y:S02]  /*0f70*/  @!P2 STG.E desc[UR14][R14.64], R19 ;  /* 0x000000130e00a986 */ /* 0x0005e4000c10190e */
.L_x_16:
[----:B------:R-:W-:Y:S05]  /*0f80*/  @!P0 EXIT ;  /* 0x000000000000894d */ /* 0x000fea0003800000 */
[----:B------:R-:W-:Y:S02]  /*0f90*/  ISETP.NE.AND P0, PT, R22, 0x1, PT ;  /* 0x000000011600780c */ /* 0x000fe40003f05270 */
[----:B------:R-:W-:-:S04]  /*0fa0*/  LOP3.LUT R10, R10, 0x1, RZ, 0xc0, !PT ;  /* 0x000000010a0a7812 */ /* 0x000fc800078ec0ff */
[----:B------:R-:W-:-:S07]  /*0fb0*/  ISETP.NE.U32.AND P2, PT, R10, 0x1, PT ;  /* 0x000000010a00780c */ /* 0x000fce0003f45070 */
[----:B------:R-:W-:Y:S06]  /*0fc0*/  @!P0 BRA `(.L_x_17) ;  /* 0x0000000000548947 */ /* 0x000fec0003800000 */
[----:B--2---:R-:W-:-:S04]  /*0fd0*/  LEA R15, R6, R7, 0x7 ;  /* 0x00000007060f7211 */ /* 0x004fc800078e38ff */
        /* <DEDUP_REMOVED lines=9> */
[----:B------:R-:W-:-:S04]  /*1070*/  @!P1 IMAD.WIDE R16, R23, 0x4, R4 ;  /* 0x0000000417109825 */ /* 0x000fc800078e0204 */
[----:B------:R-:W-:-:S04]  /*1080*/  @!P1 IMAD.WIDE R18, R23, 0x4, R2 ;  /* 0x0000000417129825 */ /* 0x000fc800078e0202 */
[----:B0-----:R-:W-:Y:S02]  /*1090*/  @!P0 FFMA R21, R10, R21, R13 ;  /* 0x000000150a158223 */ /* 0x001fe4000000000d */
[----:B------:R-:W0:Y:S03]  /*10a0*/  @!P1 LDC R13, c[0x0][0x38c] ;  /* 0x0000e300ff0d9b82 */ /* 0x000e260000000800 */
[----:B------:R1:W-:Y:S04]  /*10b0*/  @!P0 STG.E desc[UR14][R14.64], R21 ;  /* 0x000000150e008986 */ /* 0x0003e8000c10190e */
[----:B------:R-:W0:Y:S04]  /*10c0*/  @!P1 LDG.E R16, desc[UR14][R16.64] ;  /* 0x0000000e10109981 */ /* 0x000e28000c1e1900 */
[----:B------:R-:W0:Y:S01]  /*10d0*/  @!P1 LDG.E R19, desc[UR14][R18.64] ;  /* 0x0000000e12139981 */ /* 0x000e22000c1e1900 */
[----:B------:R-:W-:-:S04]  /*10e0*/  @!P1 IMAD.WIDE R10, R23, 0x4, R8 ;  /* 0x00000004170a9825 */ /* 0x000fc800078e0208 */
[----:B------:R-:W-:Y:S02]  /*10f0*/  VIADD R6, R6, 0x2 ;  /* 0x0000000206067836 */ /* 0x000fe40000000000 */
[----:B0-----:R-:W-:-:S05]  /*1100*/  @!P1 FFMA R13, R16, R13, R19 ;  /* 0x0000000d100d9223 */ /* 0x001fca0000000013 */
[----:B------:R1:W-:Y:S02]  /*1110*/  @!P1 STG.E desc[UR14][R10.64], R13 ;  /* 0x0000000d0a009986 */ /* 0x0003e4000c10190e */
.L_x_17:
[----:B------:R-:W-:Y:S05]  /*1120*/  @P2 EXIT ;  /* 0x000000000000294d */ /* 0x000fea0003800000 */
[----:B------:R-:W-:-:S04]  /*1130*/  LEA R7, R6, R7, 0x7 ;  /* 0x0000000706077211 */ /* 0x000fc800078e38ff */
[----:B------:R-:W-:-:S13]  /*1140*/  ISETP.GE.AND P0, PT, R7, R0, PT ;  /* 0x000000000700720c */ /* 0x000fda0003f06270 */
[----:B------:R-:W-:Y:S05]  /*1150*/  @P0 EXIT ;  /* 0x000000000000094d */ /* 0x000fea0003800000 */
[C---:B------:R-:W-:Y:S01]  /*1160*/  IMAD.WIDE R4, R7.reuse, 0x4, R4 ;  /* 0x0000000407047825 */ /* 0x040fe200078e0204 */
[----:B------:R-:W0:Y:S03]  /*1170*/  LDCU UR4, c[0x0][0x38c] ;  /* 0x00007180ff0477ac */ /* 0x000e260008000800 */
[C---:B------:R-:W-:Y:S02]  /*1180*/  IMAD.WIDE R2, R7.reuse, 0x4, R2 ;  /* 0x0000000407027825 */ /* 0x040fe400078e0202 */
[----:B------:R-:W0:Y:S04]  /*1190*/  LDG.E R4, desc[UR14][R4.64] ;  /* 0x0000000e04047981 */ /* 0x000e28000c1e1900 */
[----:B------:R-:W0:Y:S01]  /*11a0*/  LDG.E R3, desc[UR14][R2.64] ;  /* 0x0000000e02037981 */ /* 0x000e22000c1e1900 */
[----:B------:R-:W-:-:S04]  /*11b0*/  IMAD.WIDE R8, R7, 0x4, R8 ;  /* 0x0000000407087825 */ /* 0x000fc800078e0208 */
[----:B0-----:R-:W-:-:S05]  /*11c0*/  FFMA R7, R4, UR4, R3 ;  /* 0x0000000404077c23 */ /* 0x001fca0008000003 */
[----:B------:R-:W-:Y:S01]  /*11d0*/  STG.E desc[UR14][R8.64], R7 ;  /* 0x0000000708007986 */ /* 0x000fe2000c10190e */
[----:B------:R-:W-:Y:S05]  /*11e0*/  EXIT ;  /* 0x000000000000794d */ /* 0x000fea0003800000 */
.L_x_11:
[----:B------:R-:W-:-:S13]  /*11f0*/  ISETP.GE.AND P0, PT, R10, 0x1, PT ;  /* 0x000000010a00780c */ /* 0x000fda0003f06270 */
[----:B------:R-:W-:Y:S05]  /*1200*/  @!P0 EXIT ;  /* 0x000000000000894d */ /* 0x000fea0003800000 */
[----:B------:R-:W-:Y:S01]  /*1210*/  ISETP.GE.U32.AND P0, PT, R10, 0x8, PT ;  /* 0x000000080a00780c */ /* 0x000fe20003f06070 */
[----:B------:R-:W-:-:S12]  /*1220*/  HFMA2 R0, -RZ, RZ, 0, 0 ;  /* 0x00000000ff007431 */ /* 0x000fd800000001ff */
[----:B------:R-:W-:Y:S05]  /*1230*/  @!P0 BRA `(.L_x_18) ;  /* 0x00000004001c8947 */ /* 0x000fea0003800000 */
[----:B------:R-:W0:Y:S01]  /*1240*/  LDC.64 R12, c[0x0][0x398] ;  /* 0x0000e600ff0c7b82 */ /* 0x000e220000000a00 */
[----:B------:R-:W-:Y:S01]  /*1250*/  UIADD3 UR4, UP2, UPT, UR13, 0x600, URZ ;  /* 0x000006000d047890 */ /* 0x000fe2000ff5e0ff */
[----:B------:R-:W-:Y:S01]  /*1260*/  LOP3.LUT R0, R10, 0x7ffffff8, RZ, 0xc0, !PT ;  /* 0x7ffffff80a007812 */ /* 0x000fe200078ec0ff */
[----:B------:R-:W1:Y:S03]  /*1270*/  LDCU UR17, c[0x0][0x38c] ;  /* 0x00007180ff1177ac */ /* 0x000e660008000800 */
[----:B------:R-:W-:Y:S01]  /*1280*/  IADD3 R6, PT, PT, -R0, RZ, RZ ;  /* 0x000000ff00067210 */ /* 0x000fe20007ffe1ff */
[----:B------:R-:W-:Y:S01]  /*1290*/  UIADD3 UR10, UP1, UPT, UR4, UR10, URZ ;  /* 0x0000000a040a7290 */ /* 0x000fe2000ff3e0ff */
[----:B------:R-:W2:Y:S01]  /*12a0*/  LDC.64 R8, c[0x0][0x390] ;  /* 0x0000e400ff087b82 */ /* 0x000ea20000000a00 */
[----:B------:R-:W-:Y:S02]  /*12b0*/  UIADD3 UR8, UP0, UPT, UR4, UR8, URZ ;  /* 0x0000000804087290 */ /* 0x000fe4000ff1e0ff */
[----:B------:R-:W-:-:S02]  /*12c0*/  UIADD3.X UR5, UPT, UPT, URZ, UR16, URZ, UP2, !UPT ;  /* 0x00000010ff057290 */ /* 0x000fc400097fe4ff */
[----:B------:R-:W-:Y:S02]  /*12d0*/  UIADD3 UR4, UP2, UPT, UR4, UR6, URZ ;  /* 0x0000000604047290 */ /* 0x000fe4000ff5e0ff */
[----:B------:R-:W-:Y:S01]  /*12e0*/  UIADD3.X UR11, UPT, UPT, UR5, UR11, URZ, UP1, !UPT ;  /* 0x0000000b050b7290 */ /* 0x000fe20008ffe4ff */
[----:B------:R-:W3:Y:S01]  /*12f0*/  LDC.64 R14, c[0x0][0x3a8] ;  /* 0x0000ea00ff0e7b82 */ /* 0x000ee20000000a00 */
[----:B------:R-:W-:Y:S02]  /*1300*/  UIADD3.X UR9, UPT, UPT, UR5, UR9, URZ, UP0, !UPT ;  /* 0x0000000905097290 */ /* 0x000fe400087fe4ff */
[----:B------:R-:W-:Y:S01]  /*1310*/  UIADD3.X UR5, UPT, UPT, UR5, UR7, URZ, UP2, !UPT ;  /* 0x0000000705057290 */ /* 0x000fe200097fe4ff */
[----:B0-----:R-:W-:-:S04]  /*1320*/  IMAD.WIDE.U32 R10, R7, 0x4, R12 ;  /* 0x00000004070a7825 */ /* 0x001fc800078e000c */
[----:B--2---:R-:W-:-:S04]  /*1330*/  IMAD.WIDE.U32 R8, R7, 0x4, R8 ;  /* 0x0000000407087825 */ /* 0x004fc800078e0008 */
[----:B---3--:R-:W-:-:S04]  /*1340*/  IMAD.WIDE.U32 R12, R7, 0x4, R14 ;  /* 0x00000004070c7825 */ /* 0x008fc800078e000e */
[----:B-1----:R-:W-:-:S07]  /*1350*/  VIADD R7, R7, 0x80 ;  /* 0x0000008007077836 */ /* 0x002fce0000000000 */
.L_x_19:
[----:B------:R-:W-:Y:S02]  /*1360*/  IADD3 R22, P1, PT, R12, UR13, RZ ;  /* 0x0000000d0c167c10 */ /* 0x000fe4000ff3e0ff */
[----:B---3--:R-:W-:Y:S02]  /*1370*/  IADD3 R20, P0, PT, R10, UR13, RZ ;  /* 0x0000000d0a147c10 */ /* 0x008fe4000ff1e0ff */
[----:B------:R-:W-:Y:S02]  /*1380*/  IADD3.X R23, PT, PT, R13, UR16, RZ, P1, !PT ;  /* 0x000000100d177c10 */ /* 0x000fe40008ffe4ff */
[----:B------:R-:W-:-:S04]  /*1390*/  IADD3.X R21, PT, PT, R11, UR16, RZ, P0, !PT ;  /* 0x000000100b157c10 */ /* 0x000fc800087fe4ff */
[----:B------:R-:W2:Y:S04]  /*13a0*/  LDG.E R23, desc[UR14][R22.64] ;  /* 0x0000000e16177981 */ /* 0x000ea8000c1e1900 */
[----:B------:R-:W2:Y:S01]  /*13b0*/  LDG.E R20, desc[UR14][R20.64] ;  /* 0x0000000e14147981 */ /* 0x000ea2000c1e1900 */
[----:B------:R-:W-:Y:S01]  /*13c0*/  IADD3 R14, P0, PT, R8, UR13, RZ ;  /* 0x0000000d080e7c10 */ /* 0x000fe2000ff1e0ff */
[----:B------:R-:W-:Y:S01]  /*13d0*/  IMAD.U32 R19, RZ, RZ, UR11 ;  /* 0x0000000bff137e24 */ /* 0x000fe2000f8e00ff */
[----:B------:R-:W-:Y:S02]  /*13e0*/  MOV R18, UR10 ;  /* 0x0000000a00127c02 */ /* 0x000fe40008000f00 */
[----:B------:R-:W-:Y:S02]  /*13f0*/  MOV R16, UR4 ;  /* 0x0000000400107c02 */ /* 0x000fe40008000f00 */
[----:B------:R-:W-:Y:S01]  /*1400*/  MOV R17, UR5 ;  /* 0x0000000500117c02 */ /* 0x000fe20008000f00 */
[----:B------:R-:W-:Y:S01]  /*1410*/  IMAD.WIDE R18, R7, 0x4, R18 ;  /* 0x0000000407127825 */ /* 0x000fe200078e0212 */
[----:B------:R-:W-:-:S03]  /*1420*/  IADD3.X R15, PT, PT, R9, UR16, RZ, P0, !PT ;  /* 0x00000010090f7c10 */ /* 0x000fc600087fe4ff */
[----:B------:R-:W-:-:S04]  /*1430*/  IMAD.WIDE R16, R7, 0x4, R16 ;  /* 0x0000000407107825 */ /* 0x000fc800078e0210 */
[----:B--2---:R-:W-:-:S05]  /*1440*/  FFMA R25, R20, UR17, R23 ;  /* 0x0000001114197c23 */ /* 0x004fca0008000017 */
[----:B------:R0:W-:Y:S04]  /*1450*/  STG.E desc[UR14][R14.64], R25 ;  /* 0x000000190e007986 */ /* 0x0001e8000c10190e */
[----:B------:R-:W2:Y:S04]  /*1460*/  LDG.E R22, desc[UR14][R18.64+-0x600] ;  /* 0xfffa000e12167981 */ /* 0x000ea8000c1e1900 */
[----:B------:R-:W2:Y:S01]  /*1470*/  LDG.E R23, desc[UR14][R16.64+-0x600] ;  /* 0xfffa000e10177981 */ /* 0x000ea2000c1e1900 */
[----:B------:R-:W-:Y:S01]  /*1480*/  MOV R21, UR9 ;  /* 0x0000000900157c02 */ /* 0x000fe20008000f00 */
[----:B------:R-:W-:-:S04]  /*1490*/  IMAD.U32 R20, RZ, RZ, UR8 ;  /* 0x00000008ff147e24 */ /* 0x000fc8000f8e00ff */
[----:B------:R-:W-:-:S04]  /*14a0*/  IMAD.WIDE R20, R7, 0x4, R20 ;  /* 0x0000000407147825 */ /* 0x000fc800078e0214 */
[----:B--2---:R-:W-:-:S05]  /*14b0*/  FFMA R23, R22, UR17, R23 ;  /* 0x0000001116177c23 */ /* 0x004fca0008000017 */
[----:B------:R1:W-:Y:S04]  /*14c0*/  STG.E desc[UR14][R20.64+-0x600], R23 ;  /* 0xfffa001714007986 */ /* 0x0003e8000c10190e */
[----:B------:R-:W2:Y:S04]  /*14d0*/  LDG.E R22, desc[UR14][R18.64+-0x400] ;  /* 0xfffc000e12167981 */ /* 0x000ea8000c1e1900 */
[----:B------:R-:W2:Y:S02]  /*14e0*/  LDG.E R27, desc[UR14][R16.64+-0x400] ;  /* 0xfffc000e101b7981 */ /* 0x000ea4000c1e1900 */
[----:B--2---:R-:W-:-:S05]  /*14f0*/  FFMA R27, R22, UR17, R27 ;  /* 0x00000011161b7c23 */ /* 0x004fca000800001b */
[----:B------:R2:W-:Y:S04]  /*1500*/  STG.E desc[UR14][R20.64+-0x400], R27 ;  /* 0xfffc001b14007986 */ /* 0x0005e8000c10190e */
[----:B0-----:R-:W3:Y:S04]  /*1510*/  LDG.E R14, desc[UR14][R18.64+-0x200] ;  /* 0xfffe000e120e7981 */ /* 0x001ee8000c1e1900 */
[----:B------:R-:W3:Y:S02]  /*1520*/  LDG.E R15, desc[UR14][R16.64+-0x200] ;  /* 0xfffe000e100f7981 */ /* 0x000ee4000c1e1900 */
[----:B---3--:R-:W-:-:S05]  /*1530*/  FFMA R15, R14, UR17, R15 ;  /* 0x000000110e0f7c23 */ /* 0x008fca000800000f */
[----:B------:R0:W-:Y:S04]  /*1540*/  STG.E desc[UR14][R20.64+-0x200], R15 ;  /* 0xfffe000f14007986 */ /* 0x0001e8000c10190e */
[----:B------:R-:W3:Y:S04]  /*1550*/  LDG.E R14, desc[UR14][R18.64] ;  /* 0x0000000e120e7981 */ /* 0x000ee8000c1e1900 */
[----:B------:R-:W3:Y:S02]  /*1560*/  LDG.E R25, desc[UR14][R16.64] ;  /* 0x0000000e10197981 */ /* 0x000ee4000c1e1900 */
[----:B---3--:R-:W-:-:S05]  /*1570*/  FFMA R25, R14, UR17, R25 ;  /* 0x000000110e197c23 */ /* 0x008fca0008000019 */
[----:B------:R3:W-:Y:S04]  /*1580*/  STG.E desc[UR14][R20.64], R25 ;  /* 0x0000001914007986 */ /* 0x0007e8000c10190e */
[----:B------:R-:W4:Y:S04]  /*1590*/  LDG.E R14, desc[UR14][R18.64+0x200] ;  /* 0x0002000e120e7981 */ /* 0x000f28000c1e1900 */
[----:B-1----:R-:W4:Y:S02]  /*15a0*/  LDG.E R23, desc[UR14][R16.64+0x200] ;  /* 0x0002000e10177981 */ /* 0x002f24000c1e1900 */
[----:B----4-:R-:W-:-:S05]  /*15b0*/  FFMA R23, R14, UR17, R23 ;  /* 0x000000110e177c23 */ /* 0x010fca0008000017 */
[----:B------:R3:W-:Y:S04]  /*15c0*/  STG.E desc[UR14][R20.64+0x200], R23 ;  /* 0x0002001714007986 */ /* 0x0007e8000c10190e */
[----:B------:R-:W4:Y:S04]  /*15d0*/  LDG.E R14, desc[UR14][R18.64+0x400] ;  /* 0x0004000e120e7981 */ /* 0x000f28000c1e1900 */
[----:B--2---:R-:W4:Y:S02]  /*15e0*/  LDG.E R27, desc[UR14][R16.64+0x400] ;  /* 0x0004000e101b7981 */ /* 0x004f24000c1e1900 */
[----:B----4-:R-:W-:-:S05]  /*15f0*/  FFMA R27, R14, UR17, R27 ;  /* 0x000000110e1b7c23 */ /* 0x010fca000800001b */
[----:B------:R3:W-:Y:S04]  /*1600*/  STG.E desc[UR14][R20.64+0x400], R27 ;  /* 0x0004001b14007986 */ /* 0x0007e8000c10190e */
[----:B------:R-:W2:Y:S04]  /*1610*/  LDG.E R14, desc[UR14][R18.64+0x600] ;  /* 0x0006000e120e7981 */ /* 0x000ea8000c1e1900 */
[----:B0-----:R-:W2:Y:S01]  /*1620*/  LDG.E R15, desc[UR14][R16.64+0x600] ;  /* 0x0006000e100f7981 */ /* 0x001ea2000c1e1900 */
[----:B------:R-:W-:-:S04]  /*1630*/  IADD3 R6, PT, PT, R6, 0x8, RZ ;  /* 0x0000000806067810 */ /* 0x000fc80007ffe0ff */
[----:B------:R-:W-:Y:S01]  /*1640*/  ISETP.NE.AND P0, PT, R6, RZ, PT ;  /* 0x000000ff0600720c */ /* 0x000fe20003f05270 */
[----:B------:R-:W-:Y:S01]  /*1650*/  UIADD3 UR13, UP0, UPT, UR13, 0x1000, URZ ;  /* 0x000010000d0d7890 */ /* 0x000fe2000ff1e0ff */
[----:B------:R-:W-:-:S03]  /*1660*/  VIADD R7, R7, 0x400 ;  /* 0x0000040007077836 */ /* 0x000fc60000000000 */
[----:B------:R-:W-:Y:S01]  /*1670*/  UIADD3.X UR16, UPT, UPT, URZ, UR16, URZ, UP0, !UPT ;  /* 0x00000010ff107290 */ /* 0x000fe200087fe4ff */
[----:B--2---:R-:W-:-:S05]  /*1680*/  FFMA R15, R14, UR17, R15 ;  /* 0x000000110e0f7c23 */ /* 0x004fca000800000f */
[----:B------:R3:W-:Y:S02]  /*1690*/  STG.E desc[UR14][R20.64+0x600], R15 ;  /* 0x0006000f14007986 */ /* 0x0007e4000c10190e */
[----:B------:R-:W-:Y:S05]  /*16a0*/  @P0 BRA `(.L_x_19) ;  /* 0xfffffffc002c0947 */ /* 0x000fea000383ffff */
.L_x_18:
[----:B------:R-:W0:Y:S02]  /*16b0*/  LDC R14, c[0x0][0x388] ;  /* 0x0000e200ff0e7b82 */ /* 0x000e240000000800 */
[----:B0-----:R-:W-:-:S13]  /*16c0*/  LOP3.LUT P0, R10, R14, 0x7, RZ, 0xc0, !PT ;  /* 0x000000070e0a7812 */ /* 0x001fda000780c0ff */
[----:B------:R-:W-:Y:S05]  /*16d0*/  @!P0 EXIT ;  /* 0x000000000000894d */ /* 0x000fea0003800000 */
[----:B------:R-:W0:Y:S01]  /*16e0*/  LDCU.64 UR4, c[0x0][0x390] ;  /* 0x00007200ff0477ac */ /* 0x000e220008000a00 */
[----:B------:R-:W-:Y:S01]  /*16f0*/  SHF.L.U32 R8, R14, 0x7, RZ ;  /* 0x000000070e087819 */ /* 0x000fe200000006ff */
[----:B---3--:R-:W1:Y:S01]  /*1700*/  S2R R15, SR_TID.X ;  /* 0x00000000000f7919 */ /* 0x008e620000002100 */
[----:B------:R-:W-:Y:S02]  /*1710*/  ISETP.GE.U32.AND P0, PT, R10, 0x4, PT ;  /* 0x000000040a00780c */ /* 0x000fe40003f06070 */
[----:B------:R-:W-:Y:S01]  /*1720*/  SHF.R.S32.HI R6, RZ, 0x1f, R8 ;  /* 0x0000001fff067819 */ /* 0x000fe20000011408 */
[----:B------:R-:W-:Y:S01]  /*1730*/  IMAD.WIDE.U32 R8, R8, UR12, RZ ;  /* 0x0000000c08087c25 */ /* 0x000fe2000f8e00ff */
[----:B------:R-:W-:-:S03]  /*1740*/  LOP3.LUT R18, R14, 0x3, RZ, 0xc0, !PT ;  /* 0x000000030e127812 */ /* 0x000fc600078ec0ff */
[----:B------:R-:W-:Y:S01]  /*1750*/  IMAD R7, R6, UR12, RZ ;  /* 0x0000000c06077c24 */ /* 0x000fe2000f8e02ff */
[----:B------:R-:W-:Y:S02]  /*1760*/  SHF.L.U32 R6, R8, 0x2, RZ ;  /* 0x0000000208067819 */ /* 0x000fe400000006ff */
[----:B------:R-:W-:Y:S01]  /*1770*/  ISETP.NE.AND P1, PT, R18, RZ, PT ;  /* 0x000000ff1200720c */ /* 0x000fe20003f25270 */
[----:B------:R-:W-:Y:S01]  /*1780*/  IMAD.IADD R7, R9, 0x1, R7 ;  /* 0x0000000109077824 */ /* 0x000fe200078e0207 */
[----:B0-----:R-:W-:-:S04]  /*1790*/  IADD3 R6, P2, PT, R6, UR4, RZ ;  /* 0x0000000406067c10 */ /* 0x001fc8000ff5e0ff */
[----:B------:R-:W-:-:S04]  /*17a0*/  SHF.L.U64.HI R7, R8, 0x2, R7 ;  /* 0x0000000208077819 */ /* 0x000fc80000010207 */
[----:B------:R-:W-:Y:S01]  /*17b0*/  IADD3.X R7, PT, PT, R7, UR5, RZ, P2, !PT ;  /* 0x0000000507077c10 */ /* 0x000fe200097fe4ff */
[----:B------:R-:W-:Y:S06]  /*17c0*/  @!P0 BRA `(.L_x_20) ;  /* 0x0000000000588947 */ /* 0x000fec0003800000 */
[----:B-1----:R-:W-:Y:S01]  /*17d0*/  LEA R13, R0, R15, 0x7 ;  /* 0x0000000f000d7211 */ /* 0x002fe200078e38ff */
[----:B------:R-:W0:Y:S04]  /*17e0*/  LDCU UR4, c[0x0][0x38c] ;  /* 0x00007180ff0477ac */ /* 0x000e280008000800 */
[----:B------:R-:W-:-:S04]  /*17f0*/  IMAD.WIDE R10, R13, 0x4, R4 ;  /* 0x000000040d0a7825 */ /* 0x000fc800078e0204 */
[C---:B------:R-:W-:Y:S01]  /*1800*/  IMAD.WIDE R8, R13.reuse, 0x4, R2 ;  /* 0x000000040d087825 */ /* 0x040fe200078e0202 */
[----:B------:R-:W0:Y:S04]  /*1810*/  LDG.E R16, desc[UR14][R10.64] ;  /* 0x0000000e0a107981 */ /* 0x000e28000c1e1900 */
[----:B------:R-:W0:Y:S01]  /*1820*/  LDG.E R17, desc[UR14][R8.64] ;  /* 0x0000000e08117981 */ /* 0x000e22000c1e1900 */
[----:B------:R-:W-:-:S04]  /*1830*/  IMAD.WIDE R12, R13, 0x4, R6 ;  /* 0x000000040d0c7825 */ /* 0x000fc800078e0206 */
[----:B0-----:R-:W-:-:S05]  /*1840*/  FFMA R17, R16, UR4, R17 ;  /* 0x0000000410117c23 */ /* 0x001fca0008000011 */
[----:B------:R0:W-:Y:S04]  /*1850*/  STG.E desc[UR14][R12.64], R17 ;  /* 0x000000110c007986 */ /* 0x0001e8000c10190e */
[----:B------:R-:W2:Y:S04]  /*1860*/  LDG.E R16, desc[UR14][R10.64+0x200] ;  /* 0x0002000e0a107981 */ /* 0x000ea8000c1e1900 */
[----:B------:R-:W2:Y:S02]  /*1870*/  LDG.E R19, desc[UR14][R8.64+0x200] ;  /* 0x0002000e08137981 */ /* 0x000ea4000c1e1900 */
[----:B--2---:R-:W-:-:S05]  /*1880*/  FFMA R19, R16, UR4, R19 ;  /* 0x0000000410137c23 */ /* 0x004fca0008000013 */
[----:B------:R0:W-:Y:S04]  /*1890*/  STG.E desc[UR14][R12.64+0x200], R19 ;  /* 0x000200130c007986 */ /* 0x0001e8000c10190e */
[----:B------:R-:W2:Y:S04]  /*18a0*/  LDG.E R16, desc[UR14][R10.64+0x400] ;  /* 0x0004000e0a107981 */ /* 0x000ea8000c1e1900 */
[----:B------:R-:W2:Y:S02]  /*18b0*/  LDG.E R21, desc[UR14][R8.64+0x400] ;  /* 0x0004000e08157981 */ /* 0x000ea4000c1e1900 */
[----:B--2---:R-:W-:-:S05]  /*18c0*/  FFMA R21, R16, UR4, R21 ;  /* 0x0000000410157c23 */ /* 0x004fca0008000015 */
[----:B------:R0:W-:Y:S04]  /*18d0*/  STG.E desc[UR14][R12.64+0x400], R21 ;  /* 0x000400150c007986 */ /* 0x0001e8000c10190e */
[----:B------:R-:W2:Y:S04]  /*18e0*/  LDG.E R16, desc[UR14][R10.64+0x600] ;  /* 0x0006000e0a107981 */ /* 0x000ea8000c1e1900 */
[----:B------:R-:W2:Y:S01]  /*18f0*/  LDG.E R23, desc[UR14][R8.64+0x600] ;  /* 0x0006000e08177981 */ /* 0x000ea2000c1e1900 */
[----:B------:R-:W-:Y:S01]  /*1900*/  IADD3 R0, PT, PT, R0, 0x4, RZ ;  /* 0x0000000400007810 */ /* 0x000fe20007ffe0ff */
[----:B--2---:R-:W-:-:S05]  /*1910*/  FFMA R23, R16, UR4, R23 ;  /* 0x0000000410177c23 */ /* 0x004fca0008000017 */
[----:B------:R0:W-:Y:S02]  /*1920*/  STG.E desc[UR14][R12.64+0x600], R23 ;  /* 0x000600170c007986 */ /* 0x0001e4000c10190e */
.L_x_20:
[----:B------:R-:W-:Y:S05]  /*1930*/  @!P1 EXIT ;  /* 0x000000000000994d */ /* 0x000fea0003800000 */
[----:B------:R-:W-:Y:S02]  /*1940*/  ISETP.NE.AND P0, PT, R18, 0x1, PT ;  /* 0x000000011200780c */ /* 0x000fe40003f05270 */
[----:B------:R-:W-:-:S04]  /*1950*/  LOP3.LUT R14, R14, 0x1, RZ, 0xc0, !PT ;  /* 0x000000010e0e7812 */ /* 0x000fc800078ec0ff */
[----:B------:R-:W-:-:S07]  /*1960*/  ISETP.NE.U32.AND P1, PT, R14, 0x1, PT ;  /* 0x000000010e00780c */ /* 0x000fce0003f25070 */
[----:B------:R-:W-:Y:S06]  /*1970*/  @!P0 BRA `(.L_x_21) ;  /* 0x0000000000388947 */ /* 0x000fec0003800000 */
[----:B01----:R-:W-:Y:S01]  /*1980*/  IMAD R13, R0, 0x80, R15 ;  /* 0x00000080000d7824 */ /* 0x003fe200078e020f */
[----:B------:R-:W0:Y:S03]  /*1990*/  LDCU UR4, c[0x0][0x38c] ;  /* 0x00007180ff0477ac */ /* 0x000e260008000800 */
[----:B------:R-:W-:-:S04]  /*19a0*/  IMAD.WIDE R8, R13, 0x4, R4 ;  /* 0x000000040d087825 */ /* 0x000fc800078e0204 */
[C---:B------:R-:W-:Y:S01]  /*19b0*/  IMAD.WIDE R10, R13.reuse, 0x4, R2 ;  /* 0x000000040d0a7825 */ /* 0x040fe200078e0202 */
[----:B------:R-:W0:Y:S04]  /*19c0*/  LDG.E R14, desc[UR14][R8.64] ;  /* 0x0000000e080e7981 */ /* 0x000e28000c1e1900 */
[----:B------:R-:W0:Y:S01]  /*19d0*/  LDG.E R17, desc[UR14][R10.64] ;  /* 0x0000000e0a117981 */ /* 0x000e22000c1e1900 */
[----:B------:R-:W-:-:S04]  /*19e0*/  IMAD.WIDE R12, R13, 0x4, R6 ;  /* 0x000000040d0c7825 */ /* 0x000fc800078e0206 */
[----:B0-----:R-:W-:-:S05]  /*19f0*/  FFMA R17, R14, UR4, R17 ;  /* 0x000000040e117c23 */ /* 0x001fca0008000011 */
[----:B------:R2:W-:Y:S04]  /*1a00*/  STG.E desc[UR14][R12.64], R17 ;  /* 0x000000110c007986 */ /* 0x0005e8000c10190e */
[----:B------:R-:W3:Y:S04]  /*1a10*/  LDG.E R14, desc[UR14][R8.64+0x200] ;  /* 0x0002000e080e7981 */ /* 0x000ee8000c1e1900 */
[----:B------:R-:W3:Y:S01]  /*1a20*/  LDG.E R19, desc[UR14][R10.64+0x200] ;  /* 0x0002000e0a137981 */ /* 0x000ee2000c1e1900 */
[----:B------:R-:W-:Y:S01]  /*1a30*/  IADD3 R0, PT, PT, R0, 0x2, RZ ;  /* 0x0000000200007810 */ /* 0x000fe20007ffe0ff */
[----:B---3--:R-:W-:-:S05]  /*1a40*/  FFMA R19, R14, UR4, R19 ;  /* 0x000000040e137c23 */ /* 0x008fca0008000013 */
[----:B------:R2:W-:Y:S02]  /*1a50*/  STG.E desc[UR14][R12.64+0x200], R19 ;  /* 0x000200130c007986 */ /* 0x0005e4000c10190e */
.L_x_21:
[----:B------:R-:W-:Y:S05]  /*1a60*/  @P1 EXIT ;  /* 0x000000000000194d */ /* 0x000fea0003800000 */
[----:B-1----:R-:W-:Y:S01]  /*1a70*/  LEA R15, R0, R15, 0x7 ;  /* 0x0000000f000f7211 */ /* 0x002fe200078e38ff */
[----:B------:R-:W1:Y:S04]  /*1a80*/  LDCU UR4, c[0x0][0x38c] ;  /* 0x00007180ff0477ac */ /* 0x000e680008000800 */
[----:B------:R-:W-:-:S04]  /*1a90*/  IMAD.WIDE R4, R15, 0x4, R4 ;  /* 0x000000040f047825 */ /* 0x000fc800078e0204 */
[C---:B------:R-:W-:Y:S02]  /*1aa0*/  IMAD.WIDE R2, R15.reuse, 0x4, R2 ;  /* 0x000000040f027825 */ /* 0x040fe400078e0202 */
[----:B------:R-:W1:Y:S04]  /*1ab0*/  LDG.E R4, desc[UR14][R4.64] ;  /* 0x0000000e04047981 */ /* 0x000e68000c1e1900 */
[----:B------:R-:W1:Y:S01]  /*1ac0*/  LDG.E R3, desc[UR14][R2.64] ;  /* 0x0000000e02037981 */ /* 0x000e62000c1e1900 */
[----:B------:R-:W-:-:S04]  /*1ad0*/  IMAD.WIDE R6, R15, 0x4, R6 ;  /* 0x000000040f067825 */ /* 0x000fc800078e0206 */
[----:B-1----:R-:W-:-:S05]  /*1ae0*/  FFMA R9, R4, UR4, R3 ;  /* 0x0000000404097c23 */ /* 0x002fca0008000003 */
[----:B------:R-:W-:Y:S01]  /*1af0*/  STG.E desc[UR14][R6.64], R9 ;  /* 0x0000000906007986 */ /* 0x000fe2000c10190e */
[----:B------:R-:W-:Y:S05]  /*1b00*/  EXIT ;  /* 0x000000000000794d */ /* 0x000fea0003800000 */
.L_x_22:
        /* <DEDUP_REMOVED lines=15> */
.L_x_43:


//--------------------- .text._ZN3cub18CUB_300001_SM_10006detail9transform16transform_kernelINS2_10policy_hubILb1EN4cuda3std3__45tupleIJN6thrust24THRUST_300001_SM_1000_NS6detail15normal_iteratorINSA_10device_ptrIfEEEESF_EEEE10policy1000Ei15saxpy_functor_tSF_JPfSK_EEEvT0_iT1_T2_DpNS2_10kernel_argIT3_EE --------------------------
	.section	.text._ZN3cub18CUB_300001_SM_10006detail9transform16transform_kernelINS2_10policy_hubILb1EN4cuda3std3__45tupleIJN6thrust24THRUST_300001_SM_1000_NS6detail15normal_iteratorINSA_10device_ptrIfEEEESF_EEEE10policy1000Ei15saxpy_functor_tSF_JPfSK_EEEvT0_iT1_T2_DpNS2_10kernel_argIT3_EE,"ax",@progbits
	.align	128
        .global         _ZN3cub18CUB_300001_SM_10006detail9transform16transform_kernelINS2_10policy_hubILb1EN4cuda3std3__45tupleIJN6thrust24THRUST_300001_SM_1000_NS6detail15normal_iteratorINSA_10device_ptrIfEEEESF_EEEE10policy1000Ei15saxpy_functor_tSF_JPfSK_EEEvT0_iT1_T2_DpNS2_10kernel_argIT3_EE
        .type           _ZN3cub18CUB_300001_SM_10006detail9transform16transform_kernelINS2_10policy_hubILb1EN4cuda3std3__45tupleIJN6thrust24THRUST_300001_SM_1000_NS6detail15normal_iteratorINSA_10device_ptrIfEEEESF_EEEE10policy1000Ei15saxpy_functor_tSF_JPfSK_EEEvT0_iT1_T2_DpNS2_10kernel_argIT3_EE,@function
        .size           _ZN3cub18CUB_300001_SM_10006detail9transform16transform_kernelINS2_10policy_hubILb1EN4cuda3std3__45tupleIJN6thrust24THRUST_300001_SM_1000_NS6detail15normal_iteratorINSA_10device_ptrIfEEEESF_EEEE10policy1000Ei15saxpy_functor_tSF_JPfSK_EEEvT0_iT1_T2_DpNS2_10kernel_argIT3_EE,(.L_x_44 - _ZN3cub18CUB_300001_SM_10006detail9transform16transform_kernelINS2_10policy_hubILb1EN4cuda3std3__45tupleIJN6thrust24THRUST_300001_SM_1000_NS6detail15normal_iteratorINSA_10device_ptrIfEEEESF_EEEE10policy1000Ei15saxpy_functor_tSF_JPfSK_EEEvT0_iT1_T2_DpNS2_10kernel_argIT3_EE)
        .other          _ZN3cub18CUB_300001_SM_10006detail9transform16transform_kernelINS2_10policy_hubILb1EN4cuda3std3__45tupleIJN6thrust24THRUST_300001_SM_1000_NS6detail15normal_iteratorINSA_10device_ptrIfEEEESF_EEEE10policy1000Ei15saxpy_functor_tSF_JPfSK_EEEvT0_iT1_T2_DpNS2_10kernel_argIT3_EE,@"STO_CUDA_ENTRY STV_DEFAULT"
_ZN3cub18CUB_300001_SM_10006detail9transform16transform_kernelINS2_10policy_hubILb1EN4cuda3std3__45tupleIJN6thrust24THRUST_300001_SM_1000_NS6detail15normal_iteratorINSA_10device_ptrIfEEEESF_EEEE10policy1000Ei15saxpy_functor_tSF_JPfSK_EEEvT0_iT1_T2_DpNS2_10kernel_argIT3_EE:
.text._ZN3cub18CUB_300001_SM_10006detail9transform16transform_kernelINS2_10policy_hubILb1EN4cuda3std3__45tupleIJN6thrust24THRUST_300001_SM_1000_NS6detail15normal_iteratorINSA_10device_ptrIfEEEESF_EEEE10policy1000Ei15saxpy_functor_tSF_JPfSK_EEEvT0_iT1_T2_DpNS2_10kernel_argIT3_EE:
[----:B------:R-:W-:Y:S08]  /*0000*/  LDC R1, c[0x0][0x37c] ;  /* 0x0000df00ff017b82 */ /* 0x000ff00000000800 */
[----:B------:R-:W0:Y:S01]  /*0010*/  S2UR UR18, SR_CTAID.X ;  /* 0x00000000001279c3 */ /* 0x000e220000002500 */
[----:B------:R-:W1:Y:S01]  /*0020*/  LDCU.64 UR12, c[0x0][0x380] ;  /* 0x00007000ff0c77ac */ /* 0x000e620008000a00 */
[----:B------:R-:W2:Y:S01]  /*0030*/  S2R R0, SR_TID.X ;  /* 0x0000000000007919 */ /* 0x000ea20000002100 */
[----:B------:R-:W-:Y:S01]  /*0040*/  BSSY.RECONVERGENT B0, `(.L_x_23) ;  /* 0x0000020000007945 */ /* 0x000fe20003800200 */
[----:B-1----:R-:W-:-:S04]  /*0050*/  USHF.L.U32 UR11, UR13, 0x7, URZ ;  /* 0x000000070d0b7899 */ /* 0x002fc800080006ff */
[----:B0-----:R-:W-:-:S04]  /*0060*/  UIMAD UR8, UR11, UR18, URZ ;  /* 0x000000120b0872a4 */ /* 0x001fc8000f8e02ff */
[----:B------:R-:W-:-:S04]  /*0070*/  UIADD3 UR10, UPT, UPT, -UR8, UR12, URZ ;  /* 0x0000000c080a7290 */ /* 0x000fc8000fffe1ff */
[----:B------:R-:W-:Y:S01]  /*0080*/  UISETP.LT.AND UP0, UPT, UR11, UR10, UPT ;  /* 0x0000000a0b00728c */ /* 0x000fe2000bf01270 */
[----:B--2---:R-:W-:-:S03]  /*0090*/  SHF.L.U32 R4, R0, 0x7, RZ ;  /* 0x0000000700047819 */ /* 0x004fc600000006ff */
[----:B------:R-:W-:-:S04]  /*00a0*/  USEL UR12, UR11, UR10, UP0 ;  /* 0x0000000a0b0c7287 */ /* 0x000fc80008000000 */
[----:B------:R-:W-:-:S06]  /*00b0*/  USHF.L.U32 UR4, UR12, 0x2, URZ ;  /* 0x000000020c047899 */ /* 0x000fcc00080006ff */
[----:B------:R-:W-:-:S13]  /*00c0*/  ISETP.GE.AND P0, PT, R4, UR4, PT ;  /* 0x0000000404007c0c */ /* 0x000fda000bf06270 */
[----:B------:R-:W-:Y:S05]  /*00d0*/  @P0 BRA `(.L_x_24) ;  /* 0x0000000000580947 */ /* 0x000fea0003800000 */
[----:B------:R-:W0:Y:S01]  /*00e0*/  LDC.64 R2, c[0x0][0x398] ;  /* 0x0000e600ff027b82 */ /* 0x000e220000000a00 */
[----:B------:R-:W-:Y:S01]  /*00f0*/  MOV R7, UR8 ;  /* 0x0000000800077c02 */ /* 0x000fe20008000f00 */
[----:B------:R-:W-:Y:S01]  /*0100*/  BSSY.RECONVERGENT B1, `(.L_x_25) ;  /* 0x000000a000017945 */ /* 0x000fe20003800200 */
[----:B------:R-:W-:Y:S02]  /*0110*/  IMAD.MOV.U32 R5, RZ, RZ, R4 ;  /* 0x000000ffff057224 */ /* 0x000fe400078e0004 */
[----:B0-----:R-:W-:-:S04]  /*0120*/  IMAD.WIDE.U32 R2, R0, 0x80, R2 ;  /* 0x0000008000027825 */ /* 0x001fc800078e0002 */
[----:B------:R-:W-:-:S07]  /*0130*/  IMAD.WIDE R2, R7, 0x4, R2 ;  /* 0x0000000407027825 */ /* 0x000fce00078e0202 */
.L_x_26:
[----:B------:R-:W-:Y:S01]  /*0140*/  IADD3 R5, PT, PT, R5, 0x4000, RZ ;  /* 0x0000400005057810 */ /* 0x000fe20007ffe0ff */
[----:B------:R0:W-:Y:S03]  /*0150*/  CCTL.E.PF2 [R2] ;  /* 0x000000000200798f */ /* 0x0001e60000800100 */
[----:B------:R-:W-:Y:S02]  /*0160*/  ISETP.GE.AND P0, PT, R5, UR4, PT ;  /* 0x0000000405007c0c */ /* 0x000fe4000bf06270 */
[----:B0-----:R-:W-:-:S04]  /*0170*/  IADD3 R2, P1, PT, R2, 0x4000, RZ ;  /* 0x0000400002027810 */ /* 0x001fc80007f3e0ff */
[----:B------:R-:W-:-:S07]  /*0180*/  IADD3.X R3, PT, PT, RZ, R3, RZ, P1, !PT ;  /* 0x00000003ff037210 */ /* 0x000fce0000ffe4ff */
[----:B------:R-:W-:Y:S05]  /*0190*/  @!P0 BRA `(.L_x_26) ;  /* 0xfffffffc00e88947 */ /* 0x000fea000383ffff */
[----:B------:R-:W-:Y:S05]  /*01a0*/  BSYNC.RECONVERGENT B1 ;  /* 0x0000000000017941 */ /* 0x000fea0003800200 */
.L_x_25:
[----:B------:R-:W0:Y:S02]  /*01b0*/  LDC.64 R2, c[0x0][0x3a8] ;  /* 0x0000ea00ff027b82 */ /* 0x000e240000000a00 */
[----:B0-----:R-:W-:-:S04]  /*01c0*/  IMAD.WIDE.U32 R2, R0, 0x80, R2 ;  /* 0x0000008000027825 */ /* 0x001fc800078e0002 */
[----:B------:R-:W-:-:S07]  /*01d0*/  IMAD.WIDE R2, R7, 0x4, R2 ;  /* 0x0000000407027825 */ /* 0x000fce00078e0202 */
.L_x_27:
[----:B------:R-:W-:Y:S01]  /*01e0*/  VIADD R4, R4, 0x4000 ;  /* 0x0000400004047836 */ /* 0x000fe20000000000 */
[----:B------:R0:W-:Y:S04]  /*01f0*/  CCTL.E.PF2 [R2] ;  /* 0x000000000200798f */ /* 0x0001e80000800100 */
[----:B------:R-:W-:Y:S02]  /*0200*/  ISETP.GE.AND P0, PT, R4, UR4, PT ;  /* 0x0000000404007c0c */ /* 0x000fe4000bf06270 */
[----:B0-----:R-:W-:-:S04]  /*0210*/  IADD3 R2, P1, PT, R2, 0x4000, RZ ;  /* 0x0000400002027810 */ /* 0x001fc80007f3e0ff */
[----:B------:R-:W-:-:S07]  /*0220*/  IADD3.X R3, PT, PT, RZ, R3, RZ, P1, !PT ;  /* 0x00000003ff037210 */ /* 0x000fce0000ffe4ff */
[----:B------:R-:W-:Y:S05]  /*0230*/  @!P0 BRA `(.L_x_27) ;  /* 0xfffffffc00e88947 */ /* 0x000fea000383ffff */
.L_x_24:
[----:B------:R-:W-:Y:S05]  /*0240*/  BSYNC.RECONVERGENT B0 ;  /* 0x0000000000007941 */ /* 0x000fea0003800200 */
.L_x_23:
[----:B------:R-:W0:Y:S01]  /*0250*/  LDCU.128 UR4, c[0x0][0x390] ;  /* 0x00007200ff0477ac */ /* 0x000e220008000c00 */
[----:B------:R-:W-:Y:S01]  /*0260*/  UIMAD.WIDE UR8, UR8, 0x4, URZ ;  /* 0x00000004080878a5 */ /* 0x000fe2000f8e02ff */
[----:B------:R-:W1:Y:S01]  /*0270*/  LDCU.64 UR20, c[0x0][0x358] ;  /* 0x00006b00ff1477ac */ /* 0x000e620008000a00 */
[----:B------:R-:W2:Y:S02]  /*0280*/  LDCU.64 UR14, c[0x0][0x3a8] ;  /* 0x00007500ff0e77ac */ /* 0x000ea40008000a00 */
[----:B0-----:R-:W-:-:S04]  /*0290*/  UIADD3 UR16, UP0, UPT, UR8, UR4, URZ ;  /* 0x0000000408107290 */ /* 0x001fc8000ff1e0ff */
[----:B------:R-:W-:Y:S02]  /*02a0*/  UIADD3.X UR17, UPT, UPT, UR9, UR5, URZ, UP0, !UPT ;  /* 0x0000000509117290 */ /* 0x000fe400087fe4ff */
[----:B------:R-:W-:-:S09]  /*02b0*/  UISETP.GT.AND UP0, UPT, UR11, UR10, UPT ;  /* 0x0000000a0b00728c */ /* 0x000fd2000bf04270 */
[----:B-12---:R-:W-:Y:S05]  /*02c0*/  BRA.U UP0, `(.L_x_28) ;  /* 0x0000000900647547 */ /* 0x006fea000b800000 */
[----:B------:R-:W-:-:S06]  /*02d0*/  UISETP.GE.AND UP0, UPT, UR13, 0x1, UPT ;  /* 0x000000010d00788c */ /* 0x000fcc000bf06270 */
[----:B------:R-:W-:-:S13]  /*02e0*/  PLOP3.LUT P0, PT, PT, PT, UP0, 0x80, 0x8 ;  /* 0x000000000008781c */ /* 0x000fda0003f0f008 */
[----:B------:R-:W-:Y:S05]  /*02f0*/  @!P0 EXIT ;  /* 0x000000000000894d */ /* 0x000fea0003800000 */
[----:B------:R-:W-:Y:S01]  /*0300*/  UISETP.GE.U32.AND UP0, UPT, UR13, 0x8, UPT ;  /* 0x000000080d00788c */ /* 0x000fe2000bf06070 */
[----:B------:R-:W-:-:S08]  /*0310*/  HFMA2 R10, -RZ, RZ, 0, 0 ;  /* 0x00000000ff0a7431 */ /* 0x000fd000000001ff */
[----:B------:R-:W-:Y:S05]  /*0320*/  BRA.U !UP0, `(.L_x_29) ;  /* 0x00000005082c7547 */ /* 0x000fea000b800000 */
[----:B------:R-:W0:Y:S01]  /*0330*/  LDC.64 R2, c[0x0][0x390] ;  /* 0x0000e400ff027b82 */ /* 0x000e220000000a00 */
[----:B------:R-:W-:Y:S01]  /*0340*/  UMOV UR10, UR8 ;  /* 0x00000008000a7c82 */ /* 0x000fe20008000000 */
[----:B------:R-:W-:Y:S01]  /*0350*/  UMOV UR11, UR9 ;  /* 0x00000009000b7c82 */ /* 0x000fe20008000000 */
[----:B------:R-:W-:Y:S02]  /*0360*/  UIADD3 UR9, UP2, UPT, UR10, 0x600, URZ ;  /* 0x000006000a097890 */ /* 0x000fe4000ff5e0ff */
[----:B------:R-:W-:Y:S02]  /*0370*/  ULOP3.LUT UR8, UR13, 0x7ffffff8, URZ, 0xc0, !UPT ;  /* 0x7ffffff80d087892 */ /* 0x000fe4000f8ec0ff */
[----:B------:R-:W-:Y:S01]  /*0380*/  UIADD3 UR12, UP0, UPT, UR9, UR4, URZ ;  /* 0x00000004090c7290 */ /* 0x000fe2000ff1e0ff */
[----:B------:R-:W1:Y:S01]  /*0390*/  LDC.64 R4, c[0x0][0x398] ;  /* 0x0000e600ff047b82 */ /* 0x000e620000000a00 */
[----:B------:R-:W-:Y:S02]  /*03a0*/  UIADD3.X UR4, UPT, UPT, URZ, UR11, URZ, UP2, !UPT ;  /* 0x0000000bff047290 */ /* 0x000fe400097fe4ff */
[----:B------:R-:W-:-:S02]  /*03b0*/  UIADD3 UR6, UP1, UPT, UR9, UR6, URZ ;  /* 0x0000000609067290 */ /* 0x000fc4000ff3e0ff */
[----:B------:R-:W-:Y:S01]  /*03c0*/  UIADD3 UR14, UP2, UPT, UR9, UR14, URZ ;  /* 0x0000000e090e7290 */ /* 0x000fe2000ff5e0ff */
[----:B------:R-:W2:Y:S02]  /*03d0*/  LDCU UR19, c[0x0][0x388] ;  /* 0x00007100ff1377ac */ /* 0x000ea40008000800 */
[----:B------:R-:W3:Y:S01]  /*03e0*/  LDC.64 R6, c[0x0][0x3a8] ;  /* 0x0000ea00ff067b82 */ /* 0x000ee20000000a00 */
[----:B------:R-:W-:Y:S02]  /*03f0*/  UIADD3.X UR7, UPT, UPT, UR4, UR7, URZ, UP1, !UPT ;  /* 0x0000000704077290 */ /* 0x000fe40008ffe4ff */
[----:B------:R-:W-:Y:S02]  /*0400*/  UIADD3.X UR5, UPT, UPT, UR4, UR5, URZ, UP0, !UPT ;  /* 0x0000000504057290 */ /* 0x000fe400087fe4ff */
[----:B------:R-:W-:Y:S01]  /*0410*/  UIADD3.X UR15, UPT, UPT, UR4, UR15, URZ, UP2, !UPT ;  /* 0x0000000f040f7290 */ /* 0x000fe200097fe4ff */
[----:B0-----:R-:W-:Y:S01]  /*0420*/  IMAD.WIDE.U32 R2, R0, 0x4, R2 ;  /* 0x0000000400027825 */ /* 0x001fe200078e0002 */
[----:B------:R-:W-:-:S03]  /*0430*/  UIADD3 UR8, UPT, UPT, -UR8, URZ, URZ ;  /* 0x000000ff08087290 */ /* 0x000fc6000fffe1ff */
[----:B-1----:R-:W-:-:S04]  /*0440*/  IMAD.WIDE.U32 R4, R0, 0x4, R4 ;  /* 0x0000000400047825 */ /* 0x002fc800078e0004 */
[----:B---3--:R-:W-:-:S04]  /*0450*/  IMAD.WIDE.U32 R6, R0, 0x4, R6 ;  /* 0x0000000400067825 */ /* 0x008fc800078e0006 */
[----:B--2---:R-:W-:-:S07]  /*0460*/  VIADD R0, R0, 0x80 ;  /* 0x0000008000007836 */ /* 0x004fce0000000000 */
.L_x_30:
        /* <DEDUP_REMOVED lines=10> */
[----:B------:R-:W-:-:S02]  /*0510*/  MOV R11, UR15 ;  /* 0x0000000f000b7c02 */ /* 0x000fc40008000f00 */
[----:B------:R-:W-:Y:S01]  /*0520*/  IADD3.X R17, PT, PT, R3, UR11, RZ, P0, !PT ;  /* 0x0000000b03117c10 */ /* 0x000fe200087fe4ff */
[----:B------:R-:W-:-:S04]  /*0530*/  IMAD.WIDE R8, R0, 0x4, R8 ;  /* 0x0000000400087825 */ /* 0x000fc800078e0208 */
        /* <DEDUP_REMOVED lines=14> */
[----:B------:R-:W3:Y:S04]  /*0620*/  LDG.E R14, desc[UR20][R8.64+-0x200] ;  /* 0xfffe0014080e7981 */ /* 0x000ee8000c1e1900 */
[----:B0-----:R-:W3:Y:S02]  /*0630*/  LDG.E R17, desc[UR20][R10.64+-0x200] ;  /* 0xfffe00140a117981 */ /* 0x001ee4000c1e1900 */
        /* <DEDUP_REMOVED lines=16> */
[----:B------:R-:W-:Y:S02]  /*0740*/  UIADD3 UR10, UP0, UPT, UR10, 0x1000, URZ ;  /* 0x000010000a0a7890 */ /* 0x000fe4000ff1e0ff */
[----:B------:R-:W-:-:S02]  /*0750*/  UIADD3 UR8, UPT, UPT, UR8, 0x8, URZ ;  /* 0x0000000808087890 */ /* 0x000fc4000fffe0ff */
[----:B------:R-:W-:Y:S02]  /*0760*/  UIADD3.X UR11, UPT, UPT, URZ, UR11, URZ, UP0, !UPT ;  /* 0x0000000bff0b7290 */ /* 0x000fe400087fe4ff */
[----:B------:R-:W-:Y:S01]  /*0770*/  UISETP.NE.AND UP0, UPT, UR8, URZ, UPT ;  /* 0x000000ff0800728c */ /* 0x000fe2000bf05270 */
[----:B------:R-:W-:Y:S01]  /*0780*/  IADD3 R0, PT, PT, R0, 0x400, RZ ;  /* 0x0000040000007810 */ /* 0x000fe20007ffe0ff */
[----:B--2---:R-:W-:-:S05]  /*0790*/  FFMA R17, R14, UR19, R17 ;  /* 0x000000130e117c23 */ /* 0x004fca0008000011 */
[----:B------:R3:W-:Y:S02]  /*07a0*/  STG.E desc[UR20][R12.64+0x600], R17 ;  /* 0x000600110c007986 */ /* 0x0007e4000c101914 */
[----:B------:R-:W-:Y:S05]  /*07b0*/  BRA.U UP0, `(.L_x_30) ;  /* 0xfffffffd002c7547 */ /* 0x000fea000b83ffff */
[----:B------:R-:W0:Y:S02]  /*07c0*/  LDC R10, c[0x0][0x384] ;  /* 0x0000e100ff0a7b82 */ /* 0x000e240000000800 */
[----:B0-----:R-:W-:-:S07]  /*07d0*/  LOP3.LUT R10, R10, 0x7ffffff8, RZ, 0xc0, !PT ;  /* 0x7ffffff80a0a7812 */ /* 0x001fce00078ec0ff */
.L_x_29:
[----:B------:R-:W0:Y:S02]  /*07e0*/  LDC R0, c[0x0][0x384] ;  /* 0x0000e100ff007b82 */ /* 0x000e240000000800 */
[----:B0-----:R-:W-:-:S13]  /*07f0*/  LOP3.LUT P0, R3, R0, 0x7, RZ, 0xc0, !PT ;  /* 0x0000000700037812 */ /* 0x001fda000780c0ff */
[----:B------:R-:W-:Y:S05]  /*0800*/  @!P0 EXIT ;  /* 0x000000000000894d */ /* 0x000fea0003800000 */
[----:B------:R-:W0:Y:S01]  /*0810*/  LDCU.64 UR4, c[0x0][0x3a8] ;  /* 0x00007500ff0477ac */ /* 0x000e220008000a00 */
[C---:B------:R-:W-:Y:S01]  /*0820*/  SHF.L.U32 R2, R0.reuse, 0x7, RZ ;  /* 0x0000000700027819 */ /* 0x040fe200000006ff */
[----:B------:R-:W1:Y:S01]  /*0830*/  S2R R11, SR_TID.X ;  /* 0x00000000000b7919 */ /* 0x000e620000002100 */
[----:B------:R-:W-:Y:S01]  /*0840*/  ISETP.GE.U32.AND P0, PT, R3, 0x4, PT ;  /* 0x000000040300780c */ /* 0x000fe20003f06070 */
[----:B------:R-:W2:Y:S01]  /*0850*/  LDCU.64 UR6, c[0x0][0x398] ;  /* 0x00007300ff0677ac */ /* 0x000ea20008000a00 */
[----:B------:R-:W-:Y:S01]  /*0860*/  LOP3.LUT R16, R0, 0x3, RZ, 0xc0, !PT ;  /* 0x0000000300107812 */ /* 0x000fe200078ec0ff */
[----:B------:R-:W-:-:S03]  /*0870*/  IMAD R2, R2, UR18, RZ ;  /* 0x0000001202027c24 */ /* 0x000fc6000f8e02ff */
[----:B------:R-:W-:Y:S01]  /*0880*/  ISETP.NE.AND P1, PT, R16, RZ, PT ;  /* 0x000000ff1000720c */ /* 0x000fe20003f25270 */
[----:B------:R-:W-:-:S03]  /*0890*/  IMAD.WIDE R4, R2, 0x4, RZ ;  /* 0x0000000402047825 */ /* 0x000fc600078e02ff */
[C---:B0-----:R-:W-:Y:S02]  /*08a0*/  IADD3 R2, P2, PT, R4.reuse, UR4, RZ ;  /* 0x0000000404027c10 */ /* 0x041fe4000ff5e0ff */
[----:B--2---:R-:W-:Y:S02]  /*08b0*/  IADD3 R4, P3, PT, R4, UR6, RZ ;  /* 0x0000000604047c10 */ /* 0x004fe4000ff7e0ff */
[C---:B------:R-:W-:Y:S02]  /*08c0*/  IADD3.X R3, PT, PT, R5.reuse, UR5, RZ, P2, !PT ;  /* 0x0000000505037c10 */ /* 0x040fe400097fe4ff */
[----:B------:R-:W-:Y:S01]  /*08d0*/  IADD3.X R5, PT, PT, R5, UR7, RZ, P3, !PT ;  /* 0x0000000705057c10 */ /* 0x000fe20009ffe4ff */
[----:B------:R-:W-:Y:S08]  /*08e0*/  @!P0 BRA `(.L_x_31) ;  /* 0x00000000005c8947 */ /* 0x000ff00003800000 */
[----:B-1-3--:R-:W-:Y:S01]  /*08f0*/  IMAD R13, R10, 0x80, R11 ;  /* 0x000000800a0d7824 */ /* 0x00afe200078e020b */
[----:B------:R-:W0:Y:S03]  /*0900*/  LDCU UR4, c[0x0][0x388] ;  /* 0x00007100ff0477ac */ /* 0x000e260008000800 */
[----:B------:R-:W-:-:S04]  /*0910*/  IMAD.WIDE R8, R13, 0x4, R4 ;  /* 0x000000040d087825 */ /* 0x000fc800078e0204 */
[----:B------:R-:W-:Y:S01]  /*0920*/  IMAD.WIDE R6, R13, 0x4, R2 ;  /* 0x000000040d067825 */ /* 0x000fe200078e0202 */
[----:B------:R-:W0:Y:S04]  /*0930*/  LDG.E R14, desc[UR20][R8.64] ;  /* 0x00000014080e7981 */ /* 0x000e28000c1e1900 */
[----:B------:R-:W0:Y:S01]  /*0940*/  LDG.E R15, desc[UR20][R6.64] ;  /* 0x00000014060f7981 */ /* 0x000e22000c1e1900 */
[----:B------:R-:W-:-:S05]  /*0950*/  MOV R12, 0x4 ;  /* 0x00000004000c7802 */ /* 0x000fca0000000f00 */
[----:B------:R-:W-:-:S04]  /*0960*/  IMAD.WIDE R12, R13, R12, UR16 ;  /* 0x000000100d0c7e25 */ /* 0x000fc8000f8e020c */
        /* <DEDUP_REMOVED lines=15> */
.L_x_31:
[----:B------:R-:W-:Y:S05]  /*0a60*/  @!P1 EXIT ;  /* 0x000000000000994d */ /* 0x000fea0003800000 */
[----:B------:R-:W-:Y:S02]  /*0a70*/  ISETP.NE.AND P0, PT, R16, 0x1, PT ;  /* 0x000000011000780c */ /* 0x000fe40003f05270 */
[----:B------:R-:W-:-:S04]  /*0a80*/  LOP3.LUT R0, R0, 0x1, RZ, 0xc0, !PT ;  /* 0x0000000100007812 */ /* 0x000fc800078ec0ff */
[----:B------:R-:W-:-:S07]  /*0a90*/  ISETP.NE.U32.AND P1, PT, R0, 0x1, PT ;  /* 0x000000010000780c */ /* 0x000fce0003f25070 */
[----:B------:R-:W-:Y:S06]  /*0aa0*/  @!P0 BRA `(.L_x_32) ;  /* 0x00000000003c8947 */ /* 0x000fec0003800000 */
[----:B01-3--:R-:W-:Y:S01]  /*0ab0*/  IMAD R13, R10, 0x80, R11 ;  /* 0x000000800a0d7824 */ /* 0x00bfe200078e020b */
[----:B------:R-:W0:Y:S03]  /*0ac0*/  LDCU UR4, c[0x0][0x388] ;  /* 0x00007100ff0477ac */ /* 0x000e260008000800 */
[----:B------:R-:W-:-:S04]  /*0ad0*/  IMAD.WIDE R6, R13, 0x4, R4 ;  /* 0x000000040d067825 */ /* 0x000fc800078e0204 */
[----:B------:R-:W-:Y:S01]  /*0ae0*/  IMAD.WIDE R8, R13, 0x4, R2 ;  /* 0x000000040d087825 */ /* 0x000fe200078e0202 */
[----:B------:R-:W0:Y:S04]  /*0af0*/  LDG.E R0, desc[UR20][R6.64] ;  /* 0x0000001406007981 */ /* 0x000e28000c1e1900 */
[----:B------:R-:W0:Y:S01]  /*0b00*/  LDG.E R15, desc[UR20][R8.64] ;  /* 0x00000014080f7981 */ /* 0x000e22000c1e1900 */
[----:B------:R-:W-:-:S05]  /*0b10*/  HFMA2 R12, -RZ, RZ, 0, 2.384185791015625e-07 ;  /* 0x00000004ff0c7431 */ /* 0x000fca00000001ff */
[----:B------:R-:W-:-:S04]  /*0b20*/  IMAD.WIDE R12, R13, R12, UR16 ;  /* 0x000000100d0c7e25 */ /* 0x000fc8000f8e020c */
[----:B0-----:R-:W-:-:S05]  /*0b30*/  FFMA R15, R0, UR4, R15 ;  /* 0x00000004000f7c23 */ /* 0x001fca000800000f */
[----:B------:R2:W-:Y:S04]  /*0b40*/  STG.E desc[UR20][R12.64], R15 ;  /* 0x0000000f0c007986 */ /* 0x0005e8000c101914 */
[----:B------:R-:W3:Y:S04]  /*0b50*/  LDG.E R0, desc[UR20][R6.64+0x200] ;  /* 0x0002001406007981 */ /* 0x000ee8000c1e1900 */
[----:B------:R-:W3:Y:S01]  /*0b60*/  LDG.E R17, desc[UR20][R8.64+0x200] ;  /* 0x0002001408117981 */ /* 0x000ee2000c1e1900 */
[----:B------:R-:W-:Y:S01]  /*0b70*/  IADD3 R10, PT, PT, R10, 0x2, RZ ;  /* 0x000000020a0a7810 */ /* 0x000fe20007ffe0ff */
[----:B---3--:R-:W-:-:S05]  /*0b80*/  FFMA R17, R0, UR4, R17 ;  /* 0x0000000400117c23 */ /* 0x008fca0008000011 */
[----:B------:R2:W-:Y:S02]  /*0b90*/  STG.E desc[UR20][R12.64+0x200], R17 ;  /* 0x000200110c007986 */ /* 0x0005e4000c101914 */
.L_x_32:
[----:B------:R-:W-:Y:S05]  /*0ba0*/  @P1 EXIT ;  /* 0x000000000000194d */ /* 0x000fea0003800000 */
[----:B-1----:R-:W-:Y:S01]  /*0bb0*/  IMAD R7, R10, 0x80, R11 ;  /* 0x000000800a077824 */ /* 0x002fe200078e020b */
[----:B------:R-:W1:Y:S03]  /*0bc0*/  LDCU UR4, c[0x0][0x388] ;  /* 0x00007100ff0477ac */ /* 0x000e660008000800 */
[----:B------:R-:W-:-:S04]  /*0bd0*/  IMAD.WIDE R4, R7, 0x4, R4 ;  /* 0x0000000407047825 */ /* 0x000fc800078e0204 */
[----:B------:R-:W-:Y:S02]  /*0be0*/  IMAD.WIDE R2, R7, 0x4, R2 ;  /* 0x0000000407027825 */ /* 0x000fe400078e0202 */
[----:B------:R-:W1:Y:S04]  /*0bf0*/  LDG.E R4, desc[UR20][R4.64] ;  /* 0x0000001404047981 */ /* 0x000e68000c1e1900 */
[----:B------:R-:W1:Y:S01]  /*0c00*/  LDG.E R3, desc[UR20][R2.64] ;  /* 0x0000001402037981 */ /* 0x000e62000c1e1900 */
[----:B------:R-:W-:-:S05]  /*0c10*/  MOV R6, 0x4 ;  /* 0x0000000400067802 */ /* 0x000fca0000000f00 */
[----:B------:R-:W-:-:S04]  /*0c20*/  IMAD.WIDE R6, R7, R6, UR16 ;  /* 0x0000001007067e25 */ /* 0x000fc8000f8e0206 */
[----:B-1----:R-:W-:-:S05]  /*0c30*/  FFMA R9, R4, UR4, R3 ;  /* 0x0000000404097c23 */ /* 0x002fca0008000003 */
[----:B------:R-:W-:Y:S01]  /*0c40*/  STG.E desc[UR20][R6.64], R9 ;  /* 0x0000000906007986 */ /* 0x000fe2000c101914 */
[----:B------:R-:W-:Y:S05]  /*0c50*/  EXIT ;  /* 0x000000000000794d */ /* 0x000fea0003800000 */
.L_x_28:
[----:B------:R-:W0:Y:S02]  /*0c60*/  LDC R6, c[0x0][0x384] ;  /* 0x0000e100ff067b82 */ /* 0x000e240000000800 */
[----:B0-----:R-:W-:-:S13]  /*0c70*/  ISETP.GE.AND P0, PT, R6, 0x1, PT ;  /* 0x000000010600780c */ /* 0x001fda0003f06270 */
[----:B------:R-:W-:Y:S05]  /*0c80*/  @!P0 EXIT ;  /* 0x000000000000894d */ /* 0x000fea0003800000 */
[----:B------:R-:W0:Y:S01]  /*0c90*/  LDCU.64 UR4, c[0x0][0x398] ;  /* 0x00007300ff0477ac */ /* 0x000e220008000a00 */
[C---:B------:R-:W-:Y:S01]  /*0ca0*/  SHF.L.U32 R2, R6.reuse, 0x7, RZ ;  /* 0x0000000706027819 */ /* 0x040fe200000006ff */
[----:B------:R-:W1:Y:S01]  /*0cb0*/  S2R R0, SR_TID.X ;  /* 0x0000000000007919 */ /* 0x000e620000002100 */
[----:B------:R-:W-:Y:S01]  /*0cc0*/  HFMA2 R7, -RZ, RZ, 0, 0 ;  /* 0x00000000ff077431 */ /* 0x000fe200000001ff */
[----:B------:R-:W2:Y:S01]  /*0cd0*/  LDCU.64 UR6, c[0x0][0x3a8] ;  /* 0x00007500ff0677ac */ /* 0x000ea20008000a00 */
[----:B------:R-:W-:Y:S01]  /*0ce0*/  LOP3.LUT R20, R6, 0x7, RZ, 0xc0, !PT ;  /* 0x0000000706147812 */ /* 0x000fe200078ec0ff */
[----:B------:R-:W-:-:S04]  /*0cf0*/  IMAD R2, R2, UR18, RZ ;  /* 0x0000001202027c24 */ /* 0x000fc8000f8e02ff */
[----:B------:R-:W-:-:S03]  /*0d00*/  IMAD.WIDE R4, R2, 0x4, RZ ;  /* 0x0000000402047825 */ /* 0x000fc600078e02ff */
[----:B0-----:R-:W-:-:S04]  /*0d10*/  IADD3 R2, P0, PT, R4, UR4, RZ ;  /* 0x0000000404027c10 */ /* 0x001fc8000ff1e0ff */
[----:B------:R-:W-:Y:S02]  /*0d20*/  IADD3.X R3, PT, PT, R5, UR5, RZ, P0, !PT ;  /* 0x0000000505037c10 */ /* 0x000fe400087fe4ff */
[----:B------:R-:W-:Y:S02]  /*0d30*/  ISETP.GE.U32.AND P0, PT, R6, 0x8, PT ;  /* 0x000000080600780c */ /* 0x000fe40003f06070 */
[----:B--2---:R-:W-:-:S04]  /*0d40*/  IADD3 R4, P1, PT, R4, UR6, RZ ;  /* 0x0000000604047c10 */ /* 0x004fc8000ff3e0ff */
[----:B------:R-:W-:-:S07]  /*0d50*/  IADD3.X R5, PT, PT, R5, UR7, RZ, P1, !PT ;  /* 0x0000000705057c10 */ /* 0x000fce0008ffe4ff */
[----:B-1----:R-:W-:Y:S05]  /*0d60*/  @!P0 BRA `(.L_x_33) ;  /* 0x0000000400208947 */ /* 0x002fea0003800000 */
[----:B------:R-:W-:Y:S01]  /*0d70*/  LOP3.LUT R7, R6, 0x7ffffff8, RZ, 0xc0, !PT ;  /* 0x7ffffff806077812 */ /* 0x000fe200078ec0ff */
[----:B------:R-:W-:Y:S01]  /*0d80*/  IMAD.MOV.U32 R6, RZ, RZ, RZ ;  /* 0x000000ffff067224 */ /* 0x000fe200078e00ff */
[----:B------:R-:W0:Y:S06]  /*0d90*/  LDCU UR4, c[0x0][0x388] ;  /* 0x00007100ff0477ac */ /* 0x000e2c0008000800 */
.L_x_36:
[----:B-1----:R-:W-:-:S04]  /*0da0*/  LEA R13, R6, R0, 0x7 ;  /* 0x00000000060d7211 */ /* 0x002fc800078e38ff */
[----:B------:R-:W-:-:S13]  /*0db0*/  ISETP.GE.AND P0, PT, R13, UR12, PT ;  /* 0x0000000c0d007c0c */ /* 0x000fda000bf06270 */
[C---:B------:R-:W-:Y:S01]  /*0dc0*/  @!P0 IMAD.WIDE.U32 R14, R13.reuse, 0x4, R2 ;  /* 0x000000040d0e8825 */ /* 0x040fe200078e0002 */
[----:B------:R-:W1:Y:S03]  /*0dd0*/  @!P0 LDC R21, c[0x0][0x388] ;  /* 0x0000e200ff158b82 */ /* 0x000e660000000800 */
[C---:B------:R-:W-:Y:S02]  /*0de0*/  @!P0 IMAD.WIDE.U32 R18, R13.reuse, 0x4, R4 ;  /* 0x000000040d128825 */ /* 0x040fe400078e0004 */
[----:B------:R-:W1:Y:S04]  /*0df0*/  @!P0 LDG.E R14, desc[UR20][R14.64] ;  /* 0x000000140e0e8981 */ /* 0x000e68000c1e1900 */
[----:B------:R2:W1:Y:S01]  /*0e00*/  @!P0 LDG.E R19, desc[UR20][R18.64] ;  /* 0x0000001412138981 */ /* 0x000462000c1e1900 */
[----:B------:R-:W-:-:S02]  /*0e10*/  IADD3 R23, PT, PT, R13, 0x80, RZ ;  /* 0x000000800d177810 */ /* 0x000fc40007ffe0ff */
[----:B------:R-:W-:Y:S02]  /*0e20*/  MOV R16, 0x4 ;  /* 0x0000000400107802 */ /* 0x000fe40000000f00 */
[C---:B------:R-:W-:Y:S01]  /*0e30*/  ISETP.GE.AND P1, PT, R23.reuse, UR12, PT ;  /* 0x0000000c17007c0c */ /* 0x040fe2000bf26270 */
[----:B------:R-:W-:-:S04]  /*0e40*/  IMAD.WIDE R8, R23, 0x4, R2 ;  /* 0x0000000417087825 */ /* 0x000fc800078e0202 */
[----:B------:R-:W-:-:S04]  /*0e50*/  @!P0 IMAD.WIDE.U32 R16, R13, R16, UR16 ;  /* 0x000000100d108e25 */ /* 0x000fc8000f8e0010 */
[----:B------:R-:W-:-:S04]  /*0e60*/  IMAD.WIDE R10, R23, 0x4, R4 ;  /* 0x00000004170a7825 */ /* 0x000fc800078e0204 */
[----:B--2---:R-:W2:Y:S01]  /*0e70*/  @!P1 LDC R18, c[0x0][0x388] ;  /* 0x0000e200ff129b82 */ /* 0x004ea20000000800 */
[----:B-1----:R-:W-:-:S05]  /*0e80*/  @!P0 FFMA R21, R14, R21, R19 ;  /* 0x000000150e158223 */ /* 0x002fca0000000013 */
[----:B------:R1:W-:Y:S04]  /*0e90*/  @!P0 STG.E desc[UR20][R16.64], R21 ;  /* 0x0000001510008986 */ /* 0x0003e8000c101914 */
[----:B------:R-:W2:Y:S04]  /*0ea0*/  @!P1 LDG.E R12, desc[UR20][R8.64] ;  /* 0x00000014080c9981 */ /* 0x000ea8000c1e1900 */
[----:B------:R-:W2:Y:S01]  /*0eb0*/  @!P1 LDG.E R19, desc[UR20][R10.64] ;  /* 0x000000140a139981 */ /* 0x000ea2000c1e1900 */
[----:B------:R-:W-:-:S05]  /*0ec0*/  VIADD R14, R13, 0x100 ;  /* 0x000001000d0e7836 */ /* 0x000fca0000000000 */
[----:B------:R-:W-:Y:S01]  /*0ed0*/  ISETP.GE.AND P0, PT, R14, UR12, PT ;  /* 0x0000000c0e007c0c */ /* 0x000fe2000bf06270 */
[----:B------:R-:W-:-:S05]  /*0ee0*/  HFMA2 R14, -RZ, RZ, 0, 2.384185791015625e-07 ;  /* 0x00000004ff0e7431 */ /* 0x000fca00000001ff */
[----:B------:R-:W-:-:S04]  /*0ef0*/  IMAD.WIDE R14, R23, R14, UR16 ;  /* 0x00000010170e7e25 */ /* 0x000fc8000f8e020e */
[----:B--2---:R-:W-:-:S03]  /*0f00*/  @!P1 FFMA R19, R12, R18, R19 ;  /* 0x000000120c139223 */ /* 0x004fc60000000013 */
[----:B------:R-:W2:Y:S02]  /*0f10*/  @!P0 LDC R18, c[0x0][0x388] ;  /* 0x0000e200ff128b82 */ /* 0x000ea40000000800 */
[----:B------:R3:W-:Y:S04]  /*0f20*/  @!P1 STG.E desc[UR20][R14.64], R19 ;  /* 0x000000130e009986 */ /* 0x0007e8000c101914 */
[----:B------:R-:W2:Y:S04]  /*0f30*/  @!P0 LDG.E R12, desc[UR20][R8.64+0x200] ;  /* 0x00020014080c8981 */ /* 0x000ea8000c1e1900 */
[----:B-1----:R-:W2:Y:S01]  /*0f40*/  @!P0 LDG.E R17, desc[UR20][R10.64+0x200] ;  /* 0x000200140a118981 */ /* 0x002ea2000c1e1900 */
[----:B------:R-:W-:-:S04]  /*0f50*/  IADD3 R16, PT, PT, R13, 0x180, RZ ;  /* 0x000001800d107810 */ /* 0x000fc80007ffe0ff */
[----:B------:R-:W-:Y:S01]  /*0f60*/  ISETP.GE.AND P1, PT, R16, UR12, PT ;  /* 0x0000000c10007c0c */ /* 0x000fe2000bf26270 */
[----:B--2---:R-:W-:-:S12]  /*0f70*/  @!P0 FFMA R17, R12, R18, R17 ;  /* 0x000000120c118223 */ /* 0x004fd80000000011 */
[----:B------:R-:W1:Y:S01]  /*0f80*/  @!P1 LDC R18, c[0x0][0x388] ;  /* 0x0000e200ff129b82 */ /* 0x000e620000000800 */
[----:B------:R2:W-:Y:S04]  /*0f90*/  @!P0 STG.E desc[UR20][R14.64+0x200], R17 ;  /* 0x000200110e008986 */ /* 0x0005e8000c101914 */
[----:B------:R-:W1:Y:S04]  /*0fa0*/  @!P1 LDG.E R12, desc[UR20][R8.64+0x400] ;  /* 0x00040014080c9981 */ /* 0x000e68000c1e1900 */
[----:B------:R-:W1:Y:S01]  /*0fb0*/  @!P1 LDG.E R21, desc[UR20][R10.64+0x400] ;  /* 0x000400140a159981 */ /* 0x000e62000c1e1900 */
[----:B------:R-:W-:-:S04]  /*0fc0*/  IADD3 R16, PT, PT, R13, 0x200, RZ ;  /* 0x000002000d107810 */ /* 0x000fc80007ffe0ff */
[----:B------:R-:W-:Y:S01]  /*0fd0*/  ISETP.GE.AND P0, PT, R16, UR12, PT ;  /* 0x0000000c10007c0c */ /* 0x000fe2000bf06270 */
[----:B------:R-:W-:Y:S02]  /*0fe0*/  VIADD R16, R13, 0x280 ;  /* 0x000002800d107836 */ /* 0x000fe40000000000 */
[----:B-1----:R-:W-:-:S10]  /*0ff0*/  @!P1 FFMA R21, R12, R18, R21 ;  /* 0x000000120c159223 */ /* 0x002fd40000000015 */
[----:B------:R-:W1:Y:S01]  /*1000*/  @!P0 LDC R18, c[0x0][0x388] ;  /* 0x0000e200ff128b82 */ /* 0x000e620000000800 */
[----:B------:R4:W-:Y:S04]  /*1010*/  @!P1 STG.E desc[UR20][R14.64+0x400], R21 ;  /* 0x000400150e009986 */ /* 0x0009e8000c101914 */
[----:B------:R-:W1:Y:S04]  /*1020*/  @!P0 LDG.E R12, desc[UR20][R8.64+0x600] ;  /* 0x00060014080c8981 */ /* 0x000e68000c1e1900 */
[----:B---3--:R-:W1:Y:S01]  /*1030*/  @!P0 LDG.E R19, desc[UR20][R10.64+0x600] ;  /* 0x000600140a138981 */ /* 0x008e62000c1e1900 */
[----:B------:R-:W-:-:S02]  /*1040*/  ISETP.GE.AND P1, PT, R16, UR12, PT ;  /* 0x0000000c10007c0c */ /* 0x000fc4000bf26270 */
[----:B------:R-:W-:Y:S01]  /*1050*/  IADD3 R16, PT, PT, R13, 0x300, RZ ;  /* 0x000003000d107810 */ /* 0x000fe20007ffe0ff */
[----:B-1----:R-:W-:-:S10]  /*1060*/  @!P0 FFMA R19, R12, R18, R19 ;  /* 0x000000120c138223 */ /* 0x002fd40000000013 */
[----:B------:R-:W1:Y:S01]  /*1070*/  @!P1 LDC R18, c[0x0][0x388] ;  /* 0x0000e200ff129b82 */ /* 0x000e620000000800 */
[----:B------:R3:W-:Y:S04]  /*1080*/  @!P0 STG.E desc[UR20][R14.64+0x600], R19 ;  /* 0x000600130e008986 */ /* 0x0007e8000c101914 */
[----:B------:R-:W1:Y:S04]  /*1090*/  @!P1 LDG.E R12, desc[UR20][R8.64+0x800] ;  /* 0x00080014080c9981 */ /* 0x000e68000c1e1900 */
[----:B--2---:R-:W1:Y:S01]  /*10a0*/  @!P1 LDG.E R17, desc[UR20][R10.64+0x800] ;  /* 0x000800140a119981 */ /* 0x004e62000c1e1900 */
[----:B------:R-:W-:-:S13]  /*10b0*/  ISETP.GE.AND P0, PT, R16, UR12, PT ;  /* 0x0000000c10007c0c */ /* 0x000fda000bf06270 */
[----:B------:R-:W2:Y:S01]  /*10c0*/  @!P0 LDC R16, c[0x0][0x388] ;  /* 0x0000e200ff108b82 */ /* 0x000ea20000000800 */
[----:B-1----:R-:W-:-:S05]  /*10d0*/  @!P1 FFMA R17, R12, R18, R17 ;  /* 0x000000120c119223 */ /* 0x002fca0000000011 */
[----:B------:R3:W-:Y:S04]  /*10e0*/  @!P1 STG.E desc[UR20][R14.64+0x800], R17 ;  /* 0x000800110e009986 */ /* 0x0007e8000c101914 */
[----:B------:R-:W2:Y:S04]  /*10f0*/  @!P0 LDG.E R12, desc[UR20][R8.64+0xa00] ;  /* 0x000a0014080c8981 */ /* 0x000ea8000c1e1900 */
[----:B----4-:R-:W2:Y:S01]  /*1100*/  @!P0 LDG.E R21, desc[UR20][R10.64+0xa00] ;  /* 0x000a00140a158981 */ /* 0x010ea2000c1e1900 */
[----:B------:R-:W-:Y:S01]  /*1110*/  IADD3 R13, PT, PT, R13, 0x380, RZ ;  /* 0x000003800d0d7810 */ /* 0x000fe20007ffe0ff */
[----:B------:R-:W-:Y:S01]  /*1120*/  BSSY.RECONVERGENT B0, `(.L_x_34) ;  /* 0x000000b000007945 */ /* 0x000fe20003800200 */
[----:B------:R-:W-:-:S04]  /*1130*/  IADD3 R6, PT, PT, R6, 0x8, RZ ;  /* 0x0000000806067810 */ /* 0x000fc80007ffe0ff */
[----:B------:R-:W-:Y:S01]  /*1140*/  ISETP.NE.AND P1, PT, R6, R7, PT ;  /* 0x000000070600720c */ /* 0x000fe20003f25270 */
[----:B--2---:R-:W-:-:S05]  /*1150*/  @!P0 FFMA R21, R12, R16, R21 ;  /* 0x000000100c158223 */ /* 0x004fca0000000015 */
[----:B------:R3:W-:Y:S01]  /*1160*/  @!P0 STG.E desc[UR20][R14.64+0xa00], R21 ;  /* 0x000a00150e008986 */ /* 0x0007e2000c101914 */
[----:B------:R-:W-:-:S13]  /*1170*/  ISETP.GE.AND P0, PT, R13, UR12, PT ;  /* 0x0000000c0d007c0c */ /* 0x000fda000bf06270 */
[----:B---3--:R-:W-:Y:S05]  /*1180*/  @P0 BRA `(.L_x_35) ;  /* 0x0000000000100947 */ /* 0x008fea0003800000 */
[----:B------:R-:W0:Y:S04]  /*1190*/  LDG.E R8, desc[UR20][R8.64+0xc00] ;  /* 0x000c001408087981 */ /* 0x000e28000c1e1900 */
[----:B------:R-:W0:Y:S02]  /*11a0*/  LDG.E R11, desc[UR20][R10.64+0xc00] ;  /* 0x000c00140a0b7981 */ /* 0x000e24000c1e1900 */
[----:B0-----:R-:W-:-:S05]  /*11b0*/  FFMA R13, R8, UR4, R11 ;  /* 0x00000004080d7c23 */ /* 0x001fca000800000b */
[----:B------:R1:W-:Y:S02]  /*11c0*/  STG.E desc[UR20][R14.64+0xc00], R13 ;  /* 0x000c000d0e007986 */ /* 0x0003e4000c101914 */
.L_x_35:
[----:B0-----:R-:W-:Y:S05]  /*11d0*/  BSYNC.RECONVERGENT B0 ;  /* 0x0000000000007941 */ /* 0x001fea0003800200 */
.L_x_34:
[----:B------:R-:W-:Y:S05]  /*11e0*/  @P1 BRA `(.L_x_36) ;  /* 0xfffffff800ec1947 */ /* 0x000fea000383ffff */
.L_x_33:
[----:B------:R-:W-:-:S13]  /*11f0*/  ISETP.NE.AND P0, PT, R20, RZ, PT ;  /* 0x000000ff1400720c */ /* 0x000fda0003f05270 */
[----:B------:R-:W-:Y:S05]  /*1200*/  @!P0 EXIT ;  /* 0x000000000000894d */ /* 0x000fea0003800000 */
[----:B------:R-:W0:Y:S01]  /*1210*/  LDC R6, c[0x0][0x384] ;  /* 0x0000e100ff067b82 */ /* 0x000e220000000800 */
[----:B------:R-:W-:Y:S02]  /*1220*/  ISETP.GE.U32.AND P1, PT, R20, 0x4, PT ;  /* 0x000000041400780c */ /* 0x000fe40003f26070 */
[----:B0-----:R-:W-:-:S04]  /*1230*/  LOP3.LUT R22, R6, 0x3, RZ, 0xc0, !PT ;  /* 0x0000000306167812 */ /* 0x001fc800078ec0ff */
[----:B------:R-:W-:-:S07]  /*1240*/  ISETP.NE.AND P0, PT, R22, RZ, PT ;  /* 0x000000ff1600720c */ /* 0x000fce0003f05270 */
[----:B------:R-:W-:Y:S06]  /*1250*/  @!P1 BRA `(.L_x_37) ;  /* 0x0000000000b49947 */ /* 0x000fec0003800000 */
[----:B------:R-:W-:-:S05]  /*1260*/  IMAD R9, R7, 0x80, R0 ;  /* 0x0000008007097824 */ /* 0x000fca00078e0200 */
[----:B------:R-:W-:-:S13]  /*1270*/  ISETP.GE.AND P1, PT, R9, UR12, PT ;  /* 0x0000000c09007c0c */ /* 0x000fda000bf26270 */
[C---:B-1----:R-:W-:Y:S01]  /*1280*/  @!P1 IMAD.WIDE R12, R9.reuse, 0x4, R2 ;  /* 0x00000004090c9825 */ /* 0x042fe200078e0202 */
[----:B------:R-:W0:Y:S03]  /*1290*/  @!P1 LDC R23, c[0x0][0x388] ;  /* 0x0000e200ff179b82 */ /* 0x000e260000000800 */
[C---:B------:R-:W-:Y:S02]  /*12a0*/  @!P1 IMAD.WIDE R14, R9.reuse, 0x4, R4 ;  /* 0x00000004090e9825 */ /* 0x040fe400078e0204 */
[----:B------:R-:W0:Y:S04]  /*12b0*/  @!P1 LDG.E R12, desc[UR20][R12.64] ;  /* 0x000000140c0c9981 */ /* 0x000e28000c1e1900 */
[----:B------:R-:W0:Y:S01]  /*12c0*/  @!P1 LDG.E R15, desc[UR20][R14.64] ;  /* 0x000000140e0f9981 */ /* 0x000e22000c1e1900 */
[----:B------:R-:W-:-:S02]  /*12d0*/  IADD3 R21, PT, PT, R9, 0x80, RZ ;  /* 0x0000008009157810 */ /* 0x000fc40007ffe0ff */
[----:B------:R-:W-:Y:S02]  /*12e0*/  MOV R10, 0x4 ;  /* 0x00000004000a7802 */ /* 0x000fe40000000f00 */
[----:B------:R-:W-:-:S03]  /*12f0*/  ISETP.GE.AND P2, PT, R21, UR12, PT ;  /* 0x0000000c15007c0c */ /* 0x000fc6000bf46270 */
[----:B------:R-:W-:-:S10]  /*1300*/  @!P1 IMAD.WIDE R10, R9, R10, UR16 ;  /* 0x00000010090a9e25 */ /* 0x000fd4000f8e020a */
[C---:B------:R-:W-:Y:S01]  /*1310*/  @!P2 IMAD.WIDE R16, R21.reuse, 0x4, R2 ;  /* 0x000000041510a825 */ /* 0x040fe200078e0202 */
[----:B------:R-:W1:Y:S03]  /*1320*/  @!P2 LDC R25, c[0x0][0x388] ;  /* 0x0000e200ff19ab82 */ /* 0x000e660000000800 */
[----:B------:R-:W-:-:S04]  /*1330*/  @!P2 IMAD.WIDE R18, R21, 0x4, R4 ;  /* 0x000000041512a825 */ /* 0x000fc800078e0204 */
[----:B0-----:R-:W-:-:S05]  /*1340*/  @!P1 FFMA R23, R12, R23, R15 ;  /* 0x000000170c179223 */ /* 0x001fca000000000f */
[----:B------:R0:W-:Y:S04]  /*1350*/  @!P1 STG.E desc[UR20][R10.64], R23 ;  /* 0x000000170a009986 */ /* 0x0001e8000c101914 */
[----:B------:R-:W1:Y:S04]  /*1360*/  @!P2 LDG.E R16, desc[UR20][R16.64] ;  /* 0x000000141010a981 */ /* 0x000e68000c1e1900 */
[----:B------:R-:W1:Y:S01]  /*1370*/  @!P2 LDG.E R19, desc[UR20][R18.64] ;  /* 0x000000141213a981 */ /* 0x000e62000c1e1900 */
[----:B------:R-:W-:Y:S01]  /*1380*/  IADD3 R27, PT, PT, R9, 0x100, RZ ;  /* 0x00000100091b7810 */ /* 0x000fe20007ffe0ff */
[----:B------:R-:W-:-:S03]  /*1390*/  IMAD.MOV.U32 R12, RZ, RZ, 0x4 ;  /* 0x00000004ff0c7424 */ /* 0x000fc600078e00ff */
[----:B------:R-:W-:Y:S01]  /*13a0*/  ISETP.GE.AND P1, PT, R27, UR12, PT ;  /* 0x0000000c1b007c0c */ /* 0x000fe2000bf26270 */
[----:B------:R-:W-:-:S12]  /*13b0*/  @!P2 IMAD.WIDE R12, R21, R12, UR16 ;  /* 0x00000010150cae25 */ /* 0x000fd8000f8e020c */
[----:B------:R-:W-:-:S04]  /*13c0*/  @!P1 IMAD.WIDE R14, R27, 0x4, R2 ;  /* 0x000000041b0e9825 */ /* 0x000fc800078e0202 */
[----:B------:R-:W-:-:S04]  /*13d0*/  @!P1 IMAD.WIDE R20, R27, 0x4, R4 ;  /* 0x000000041b149825 */ /* 0x000fc800078e0204 */
[----:B-1----:R-:W-:Y:S02]  /*13e0*/  @!P2 FFMA R25, R16, R25, R19 ;  /* 0x000000191019a223 */ /* 0x002fe40000000013 */
[----:B------:R-:W1:Y:S03]  /*13f0*/  @!P1 LDC R19, c[0x0][0x388] ;  /* 0x0000e200ff139b82 */ /* 0x000e660000000800 */
[----:B------:R2:W-:Y:S04]  /*1400*/  @!P2 STG.E desc[UR20][R12.64], R25 ;  /* 0x000000190c00a986 */ /* 0x0005e8000c101914 */
[----:B------:R3:W1:Y:S04]  /*1410*/  @!P1 LDG.E R14, desc[UR20][R14.64] ;  /* 0x000000140e0e9981 */ /* 0x000668000c1e1900 */
[----:B------:R-:W1:Y:S01]  /*1420*/  @!P1 LDG.E R21, desc[UR20][R20.64] ;  /* 0x0000001414159981 */ /* 0x000e62000c1e1900 */
[----:B0-----:R-:W-:Y:S01]  /*1430*/  IADD3 R23, PT, PT, R9, 0x180, RZ ;  /* 0x0000018009177810 */ /* 0x001fe20007ffe0ff */
[----:B------:R-:W-:-:S03]  /*1440*/  HFMA2 R8, -RZ, RZ, 0, 2.384185791015625e-07 ;  /* 0x00000004ff087431 */ /* 0x000fc600000001ff */
[----:B------:R-:W-:Y:S02]  /*1450*/  ISETP.GE.AND P2, PT, R23, UR12, PT ;  /* 0x0000000c17007c0c */ /* 0x000fe4000bf46270 */
[----:B------:R-:W-:-:S11]  /*1460*/  @!P1 IMAD.WIDE R8, R27, R8, UR16 ;  /* 0x000000101b089e25 */ /* 0x000fd6000f8e0208 */
[C---:B------:R-:W-:Y:S01]  /*1470*/  @!P2 IMAD.WIDE R10, R23.reuse, 0x4, R2 ;  /* 0x00000004170aa825 */ /* 0x040fe200078e0202 */
[----:B---3--:R-:W0:Y:S03]  /*1480*/  @!P2 LDC R15, c[0x0][0x388] ;  /* 0x0000e200ff0fab82 */ /* 0x008e260000000800 */
[----:B------:R-:W-:-:S04]  /*1490*/  @!P2 IMAD.WIDE R16, R23, 0x4, R4 ;  /* 0x000000041710a825 */ /* 0x000fc800078e0204 */
[----:B-1----:R-:W-:-:S05]  /*14a0*/  @!P1 FFMA R19, R14, R19, R21 ;  /* 0x000000130e139223 */ /* 0x002fca0000000015 */
[----:B------:R3:W-:Y:S04]  /*14b0*/  @!P1 STG.E desc[UR20][R8.64], R19 ;  /* 0x0000001308009986 */ /* 0x0007e8000c101914 */
[----:B------:R-:W0:Y:S04]  /*14c0*/  @!P2 LDG.E R10, desc[UR20][R10.64] ;  /* 0x000000140a0aa981 */ /* 0x000e28000c1e1900 */
[----:B------:R-:W0:Y:S01]  /*14d0*/  @!P2 LDG.E R17, desc[UR20][R16.64] ;  /* 0x000000141011a981 */ /* 0x000e22000c1e1900 */
[----:B--2---:R-:W-:Y:S01]  /*14e0*/  MOV R12, 0x4 ;  /* 0x00000004000c7802 */ /* 0x004fe20000000f00 */
[----:B------:R-:W-:-:S04]  /*14f0*/  VIADD R7, R7, 0x4 ;  /* 0x0000000407077836 */ /* 0x000fc80000000000 */
[----:B------:R-:W-:-:S04]  /*1500*/  @!P2 IMAD.WIDE R12, R23, R12, UR16 ;  /* 0x00000010170cae25 */ /* 0x000fc8000f8e020c */
[----:B0-----:R-:W-:-:S05]  /*1510*/  @!P2 FFMA R15, R10, R15, R17 ;  /* 0x0000000f0a0fa223 */ /* 0x001fca0000000011 */
[----:B------:R3:W-:Y:S02]  /*1520*/  @!P2 STG.E desc[UR20][R12.64], R15 ;  /* 0x0000000f0c00a986 */ /* 0x0007e4000c101914 */
.L_x_37:
[----:B------:R-:W-:Y:S05]  /*1530*/  @!P0 EXIT ;  /* 0x000000000000894d */ /* 0x000fea0003800000 */
[----:B------:R-:W-:Y:S02]  /*1540*/  ISETP.NE.AND P0, PT, R22, 0x1, PT ;  /* 0x000000011600780c */ /* 0x000fe40003f05270 */
[----:B------:R-:W-:-:S04]  /*1550*/  LOP3.LUT R6, R6, 0x1, RZ, 0xc0, !PT ;  /* 0x0000000106067812 */ /* 0x000fc800078ec0ff */
[----:B------:R-:W-:-:S07]  /*1560*/  ISETP.NE.U32.AND P2, PT, R6, 0x1, PT ;  /* 0x000000010600780c */ /* 0x000fce0003f45070 */
[----:B------:R-:W-:Y:S06]  /*1570*/  @!P0 BRA `(.L_x_38) ;  /* 0x00000000005c8947 */ /* 0x000fec0003800000 */
[----:B-1-3--:R-:W-:-:S04]  /*1580*/  LEA R13, R7, R0, 0x7 ;  /* 0x00000000070d7211 */ /* 0x00afc800078e38ff */
[----:B------:R-:W-:-:S13]  /*1590*/  ISETP.GE.AND P0, PT, R13, UR12, PT ;  /* 0x0000000c0d007c0c */ /* 0x000fda000bf06270 */
[C---:B------:R-:W-:Y:S01]  /*15a0*/  @!P0 IMAD.WIDE R8, R13.reuse, 0x4, R2 ;  /* 0x000000040d088825 */ /* 0x040fe200078e0202 */
[----:B------:R-:W0:Y:S03]  /*15b0*/  @!P0 LDC R19, c[0x0][0x388] ;  /* 0x0000e200ff138b82 */ /* 0x000e260000000800 */
[C---:B------:R-:W-:Y:S02]  /*15c0*/  @!P0 IMAD.WIDE R10, R13.reuse, 0x4, R4 ;  /* 0x000000040d0a8825 */ /* 0x040fe400078e0204 */
[----:B------:R-:W0:Y:S04]  /*15d0*/  @!P0 LDG.E R8, desc[UR20][R8.64] ;  /* 0x0000001408088981 */ /* 0x000e28000c1e1900 */
[----:B------:R-:W0:Y:S01]  /*15e0*/  @!P0 LDG.E R11, desc[UR20][R10.64] ;  /* 0x000000140a0b8981 */ /* 0x000e22000c1e1900 */
[----:B------:R-:W-:Y:S01]  /*15f0*/  IADD3 R21, PT, PT, R13, 0x80, RZ ;  /* 0x000000800d157810 */ /* 0x000fe20007ffe0ff */
[----:B------:R-:W-:-:S03]  /*1600*/  HFMA2 R12, -RZ, RZ, 0, 2.384185791015625e-07 ;  /* 0x00000004ff0c7431 */ /* 0x000fc600000001ff */
[----:B------:R-:W-:Y:S02]  /*1610*/  ISETP.GE.AND P1, PT, R21, UR12, PT ;  /* 0x0000000c15007c0c */ /* 0x000fe4000bf26270 */
[----:B------:R-:W-:-:S11]  /*1620*/  @!P0 IMAD.WIDE R12, R13, R12, UR16 ;  /* 0x000000100d0c8e25 */ /* 0x000fd6000f8e020c */
[----:B------:R-:W-:-:S04]  /*1630*/  @!P1 IMAD.WIDE R14, R21, 0x4, R2 ;  /* 0x00000004150e9825 */ /* 0x000fc800078e0202 */
[----:B------:R-:W-:-:S04]  /*1640*/  @!P1 IMAD.WIDE R16, R21, 0x4, R4 ;  /* 0x0000000415109825 */ /* 0x000fc800078e0204 */
[----:B0-----:R-:W-:Y:S02]  /*1650*/  @!P0 FFMA R19, R8, R19, R11 ;  /* 0x0000001308138223 */ /* 0x001fe4000000000b */
[----:B------:R-:W0:Y:S03]  /*1660*/  @!P1 LDC R11, c[0x0][0x388] ;  /* 0x0000e200ff0b9b82 */ /* 0x000e260000000800 */
[----:B------:R2:W-:Y:S04]  /*1670*/  @!P0 STG.E desc[UR20][R12.64], R19 ;  /* 0x000000130c008986 */ /* 0x0005e8000c101914 */
[----:B------:R-:W0:Y:S04]  /*1680*/  @!P1 LDG.E R14, desc[UR20][R14.64] ;  /* 0x000000140e0e9981 */ /* 0x000e28000c1e1900 */
[----:B------:R-:W0:Y:S01]  /*1690*/  @!P1 LDG.E R17, desc[UR20][R16.64] ;  /* 0x0000001410119981 */ /* 0x000e22000c1e1900 */
[----:B------:R-:W-:Y:S01]  /*16a0*/  IMAD.MOV.U32 R8, RZ, RZ, 0x4 ;  /* 0x00000004ff087424 */ /* 0x000fe200078e00ff */
[----:B------:R-:W-:-:S03]  /*16b0*/  IADD3 R7, PT, PT, R7, 0x2, RZ ;  /* 0x0000000207077810 */ /* 0x000fc60007ffe0ff */
[----:B------:R-:W-:-:S04]  /*16c0*/  @!P1 IMAD.WIDE R8, R21, R8, UR16 ;  /* 0x0000001015089e25 */ /* 0x000fc8000f8e0208 */
[----:B0-----:R-:W-:-:S05]  /*16d0*/  @!P1 FFMA R11, R14, R11, R17 ;  /* 0x0000000b0e0b9223 */ /* 0x001fca0000000011 */
[----:B------:R2:W-:Y:S02]  /*16e0*/  @!P1 STG.E desc[UR20][R8.64], R11 ;  /* 0x0000000b08009986 */ /* 0x0005e4000c101914 */
.L_x_38:
[----:B------:R-:W-:Y:S05]  /*16f0*/  @P2 EXIT ;  /* 0x000000000000294d */ /* 0x000fea0003800000 */
[----:B------:R-:W-:-:S04]  /*1700*/  LEA R7, R7, R0, 0x7 ;  /* 0x0000000007077211 */ /* 0x000fc800078e38ff */
[----:B------:R-:W-:-:S13]  /*1710*/  ISETP.GE.AND P0, PT, R7, UR12, PT ;  /* 0x0000000c07007c0c */ /* 0x000fda000bf06270 */
[----:B------:R-:W-:Y:S05]  /*1720*/  @P0 EXIT ;  /* 0x000000000000094d */ /* 0x000fea0003800000 */
[C---:B------:R-:W-:Y:S01]  /*1730*/  IMAD.WIDE R2, R7.reuse, 0x4, R2 ;  /* 0x0000000407027825 */ /* 0x040fe200078e0202 */
[----:B------:R-:W2:Y:S03]  /*1740*/  LDCU UR4, c[0x0][0x388] ;  /* 0x00007100ff0477ac */ /* 0x000ea60008000800 */
[----:B------:R-:W-:Y:S02]  /*1750*/  IMAD.WIDE R4, R7, 0x4, R4 ;  /* 0x0000000407047825 */ /* 0x000fe400078e0204 */
[----:B------:R-:W2:Y:S04]  /*1760*/  LDG.E R2, desc[UR20][R2.64] ;  /* 0x0000001402027981 */ /* 0x000ea8000c1e1900 */
[----:B------:R-:W2:Y:S01]  /*1770*/  LDG.E R5, desc[UR20][R4.64] ;  /* 0x0000001404057981 */ /* 0x000ea2000c1e1900 */
[----:B------:R-:W-:-:S05]  /*1780*/  MOV R6, 0x4 ;  /* 0x0000000400067802 */ /* 0x000fca0000000f00 */
[----:B------:R-:W-:-:S04]  /*1790*/  IMAD.WIDE R6, R7, R6, UR16 ;  /* 0x0000001007067e25 */ /* 0x000fc8000f8e0206 */
[----:B--23--:R-:W-:-:S05]  /*17a0*/  FFMA R9, R2, UR4, R5 ;  /* 0x0000000402097c23 */ /* 0x00cfca0008000005 */
[----:B------:R-:W-:Y:S01]  /*17b0*/  STG.E desc[UR20][R6.64], R9 ;  /* 0x0000000906007986 */ /* 0x000fe2000c101914 */
[----:B------:R-:W-:Y:S05]  /*17c0*/  EXIT ;  /* 0x000000000000794d */ /* 0x000fea0003800000 */
.L_x_39:
        /* <DEDUP_REMOVED lines=11> */
.L_x_44:


//--------------------- .text._ZN3cub18CUB_300001_SM_10006detail11EmptyKernelIvEEvv --------------------------
	.section	.text._ZN3cub18CUB_300001_SM_10006detail11EmptyKernelIvEEvv,"ax",@progbits
	.align	128
        .global         _ZN3cub18CUB_300001_SM_10006detail11EmptyKernelIvEEvv
        .type           _ZN3cub18CUB_300001_SM_10006detail11EmptyKernelIvEEvv,@function
        .size           _ZN3cub18CUB_300001_SM_10006detail11EmptyKernelIvEEvv,(.L_x_45 - _ZN3cub18CUB_300001_SM_10006detail11EmptyKernelIvEEvv)
        .other          _ZN3cub18CUB_300001_SM_10006detail11EmptyKernelIvEEvv,@"STO_CUDA_ENTRY STV_DEFAULT"
_ZN3cub18CUB_300001_SM_10006detail11EmptyKernelIvEEvv:
.text._ZN3cub18CUB_300001_SM_10006detail11EmptyKernelIvEEvv:
[----:B------:R-:W-:Y:S01]  /*0000*/  LDC R1, c[0x0][0x37c] ;  /* 0x0000df00ff017b82 */ /* 0x000fe20000000800 */
[----:B------:R-:W-:Y:S05]  /*0010*/  EXIT ;  /* 0x000000000000794d */ /* 0x000fea0003800000 */
.L_x_40:
        /* <DEDUP_REMOVED lines=14> */
.L_x_45:


//--------------------- .nv.shared.reserved.0     --------------------------
	.section	.nv.shared.reserved.0,"aw",@nobits
	.weak		__nv_reservedSMEM_offset_0_alias
	.size		__nv_reservedSMEM_offset_0_alias, 0, 64
	.other		__nv_reservedSMEM_offset_0_alias,@"STO_CUDA_RESERVED_SHARED STV_DEFAULT"
__nv_reservedSMEM_offset_0_alias:
	.zero		0
	.zero		64


//--------------------- .nv.global                --------------------------
	.section	.nv.global,"aw",@nobits
.nv.global:
	.type		_ZN30_INTERNAL_af3524d0_4_k_cu_main6thrust24THRUST_300001_SM_1000_NS12placeholders2_8E,@object
	.size		_ZN30_INTERNAL_af3524d0_4_k_cu_main6thrust24THRUST_300001_SM_1000_NS12placeholders2_8E,(_ZN30_INTERNAL_af3524d0_4_k_cu_main4cuda3std3__432_GLOBAL__N__af3524d0_4_k_cu_main6ignoreE - _ZN30_INTERNAL_af3524d0_4_k_cu_main6thrust24THRUST_300001_SM_1000_NS12placeholders2_8E)
_ZN30_INTERNAL_af3524d0_4_k_cu_main6thrust24THRUST_300001_SM_1000_NS12placeholders2_8E:
	.zero		1
	.type		_ZN30_INTERNAL_af3524d0_4_k_cu_main4cuda3std3__432_GLOBAL__N__af3524d0_4_k_cu_main6ignoreE,@object
	.size		_ZN30_INTERNAL_af3524d0_4_k_cu_main4cuda3std3__432_GLOBAL__N__af3524d0_4_k_cu_main6ignoreE,(_ZN30_INTERNAL_af3524d0_4_k_cu_main4cuda3std6ranges3__45__cpo4dataE - _ZN30_INTERNAL_af3524d0_4_k_cu_main4cuda3std3__432_GLOBAL__N__af3524d0_4_k_cu_main6ignoreE)
_ZN30_INTERNAL_af3524d0_4_k_cu_main4cuda3std3__432_GLOBAL__N__af3524d0_4_k_cu_main6ignoreE:
	.zero		1
	.type		_ZN30_INTERNAL_af3524d0_4_k_cu_main4cuda3std6ranges3__45__cpo4dataE,@object
	.size		_ZN30_INTERNAL_af3524d0_4_k_cu_main4cuda3std6ranges3__45__cpo4dataE,(_ZN30_INTERNAL_af3524d0_4_k_cu_main6thrust24THRUST_300001_SM_1000_NS6system3cpp3parE - _ZN30_INTERNAL_af3524d0_4_k_cu_main4cuda3std6ranges3__45__cpo4dataE)
_ZN30_INTERNAL_af3524d0_4_k_cu_main4cuda3std6ranges3__45__cpo4dataE:
	.zero		1
	.type		_ZN30_INTERNAL_af3524d0_4_k_cu_main6thrust24THRUST_300001_SM_1000_NS6system3cpp3parE,@object
	.size		_ZN30_INTERNAL_af3524d0_4_k_cu_main6thrust24THRUST_300001_SM_1000_NS6system3cpp3parE,(_ZN30_INTERNAL_af3524d0_4_k_cu_main4cuda3std3__45__cpo5beginE - _ZN30_INTERNAL_af3524d0_4_k_cu_main6thrust24THRUST_300001_SM_1000_NS6system3cpp3parE)
_ZN30_INTERNAL_af3524d0_4_k_cu_main6thrust24THRUST_300001_SM_1000_NS6system3cpp3parE:
	.zero		1
	.type		_ZN30_INTERNAL_af3524d0_4_k_cu_main4cuda3std3__45__cpo5beginE,@object
	.size		_ZN30_INTERNAL_af3524d0_4_k_cu_main4cuda3std3__45__cpo5beginE,(_ZN30_INTERNAL_af3524d0_4_k_cu_main4cuda3std6ranges3__45__cpo5beginE - _ZN30_INTERNAL_af3524d0_4_k_cu_main4cuda3std3__45__cpo5beginE)
_ZN30_INTERNAL_af3524d0_4_k_cu_main4cuda3std3__45__cpo5beginE:
	.zero		1
	.type		_ZN30_INTERNAL_af3524d0_4_k_cu_main4cuda3std6ranges3__45__cpo5beginE,@object
	.size		_ZN30_INTERNAL_af3524d0_4_k_cu_main4cuda3std6ranges3__45__cpo5beginE,(_ZN30_INTERNAL_af3524d0_4_k_cu_main6thrust24THRUST_300001_SM_1000_NS6deviceE - _ZN30_INTERNAL_af3524d0_4_k_cu_main4cuda3std6ranges3__45__cpo5beginE)
_ZN30_INTERNAL_af3524d0_4_k_cu_main4cuda3std6ranges3__45__cpo5beginE:
	.zero		1
	.type		_ZN30_INTERNAL_af3524d0_4_k_cu_main6thrust24THRUST_300001_SM_1000_NS6deviceE,@object
	.size		_ZN30_INTERNAL_af3524d0_4_k_cu_main6thrust24THRUST_300001_SM_1000_NS6deviceE,(_ZN30_INTERNAL_af3524d0_4_k_cu_main4cuda3std3__47nulloptE - _ZN30_INTERNAL_af3524d0_4_k_cu_main6thrust24THRUST_300001_SM_1000_NS6deviceE)
_ZN30_INTERNAL_af3524d0_4_k_cu_main6thrust24THRUST_300001_SM_1000_NS6deviceE:
	.zero		1
	.type		_ZN30_INTERNAL_af3524d0_4_k_cu_main4cuda3std3__47nulloptE,@object
	.size		_ZN30_INTERNAL_af3524d0_4_k_cu_main4cuda3std3__47nulloptE,(_ZN30_INTERNAL_af3524d0_4_k_cu_main4cuda3std6ranges3__45__cpo8distanceE - _ZN30_INTERNAL_af3524d0_4_k_cu_main4cuda3std3__47nulloptE)
_ZN30_INTERNAL_af3524d0_4_k_cu_main4cuda3std3__47nulloptE:
	.zero		1
	.type		_ZN30_INTERNAL_af3524d0_4_k_cu_main4cuda3std6ranges3__45__cpo8distanceE,@object
	.size		_ZN30_INTERNAL_af3524d0_4_k_cu_main4cuda3std6ranges3__45__cpo8distanceE,(_ZN30_INTERNAL_af3524d0_4_k_cu_main6thrust24THRUST_300001_SM_1000_NS12placeholders2_4E - _ZN30_INTERNAL_af3524d0_4_k_cu_main4cuda3std6ranges3__45__cpo8distanceE)
_ZN30_INTERNAL_af3524d0_4_k_cu_main4cuda3std6ranges3__45__cpo8distanceE:
	.zero		1
	.type		_ZN30_INTERNAL_af3524d0_4_k_cu_main6thrust24THRUST_300001_SM_1000_NS12placeholders2_4E,@object
	.size		_ZN30_INTERNAL_af3524d0_4_k_cu_main6thrust24THRUST_300001_SM_1000_NS12placeholders2_4E,(_ZN30_INTERNAL_af3524d0_4_k_cu_main4cuda3std3__45__cpo6rbeginE - _ZN30_INTERNAL_af3524d0_4_k_cu_main6thrust24THRUST_300001_SM_1000_NS12placeholders2_4E)
_ZN30_INTERNAL_af3524d0_4_k_cu_main6thrust24THRUST_300001_SM_1000_NS12placeholders2_4E:
	.zero		1
	.type		_ZN30_INTERNAL_af3524d0_4_k_cu_main4cuda3std3__45__cpo6rbeginE,@object
	.size		_ZN30_INTERNAL_af3524d0_4_k_cu_main4cuda3std3__45__cpo6rbeginE,(_ZN30_INTERNAL_af3524d0_4_k_cu_main4cuda3std6ranges3__45__cpo7advanceE - _ZN30_INTERNAL_af3524d0_4_k_cu_main4cuda3std3__45__cpo6rbeginE)
_ZN30_INTERNAL_af3524d0_4_k_cu_main4cuda3std3__45__cpo6rbeginE:
	.zero		1
	.type		_ZN30_INTERNAL_af3524d0_4_k_cu_main4cuda3std6ranges3__45__cpo7advanceE,@object
	.size		_ZN30_INTERNAL_af3524d0_4_k_cu_main4cuda3std6ranges3__45__cpo7advanceE,(_ZN30_INTERNAL_af3524d0_4_k_cu_main6thrust24THRUST_300001_SM_1000_NS12placeholders3_10E - _ZN30_INTERNAL_af3524d0_4_k_cu_main4cuda3std6ranges3__45__cpo7advanceE)
_ZN30_INTERNAL_af3524d0_4_k_cu_main4cuda3std6ranges3__45__cpo7advanceE:
	.zero		1
	.type		_ZN30_INTERNAL_af3524d0_4_k_cu_main6thrust24THRUST_300001_SM_1000_NS12placeholders3_10E,@object
	.size		_ZN30_INTERNAL_af3524d0_4_k_cu_main6thrust24THRUST_300001_SM_1000_NS12placeholders3_10E,(_ZN30_INTERNAL_af3524d0_4_k_cu_main4cuda3std3__48in_placeE - _ZN30_INTERNAL_af3524d0_4_k_cu_main6thrust24THRUST_300001_SM_1000_NS12placeholders3_10E)
_ZN30_INTERNAL_af3524d0_4_k_cu_main6thrust24THRUST_300001_SM_1000_NS12placeholders3_10E:
	.zero		1
	.type		_ZN30_INTERNAL_af3524d0_4_k_cu_main4cuda3std3__48in_placeE,@object
	.size		_ZN30_INTERNAL_af3524d0_4_k_cu_main4cuda3std3__48in_placeE,(_ZN30_INTERNAL_af3524d0_4_k_cu_main4cuda3std6ranges3__45__cpo4sizeE - _ZN30_INTERNAL_af3524d0_4_k_cu_main4cuda3std3__48in_placeE)
_ZN30_INTERNAL_af3524d0_4_k_cu_main4cuda3std3__48in_placeE:
	.zero		1
	.type		_ZN30_INTERNAL_af3524d0_4_k_cu_main4cuda3std6ranges3__45__cpo4sizeE,@object
	.size		_ZN30_INTERNAL_af3524d0_4_k_cu_main4cuda3std6ranges3__45__cpo4sizeE,(_ZN30_INTERNAL_af3524d0_4_k_cu_main6thrust24THRUST_300001_SM_1000_NS12placeholders2_2E - _ZN30_INTERNAL_af3524d0_4_k_cu_main4cuda3std6ranges3__45__cpo4sizeE)
_ZN30_INTERNAL_af3524d0_4_k_cu_main4cuda3std6ranges3__45__cpo4sizeE:
	.zero		1
	.type		_ZN30_INTERNAL_af3524d0_4_k_cu_main6thrust24THRUST_300001_SM_1000_NS12placeholders2_2E,@object
	.size		_ZN30_INTERNAL_af3524d0_4_k_cu_main6thrust24THRUST_300001_SM_1000_NS12placeholders2_2E,(_ZN30_INTERNAL_af3524d0_4_k_cu_main4cuda3std3__45__cpo6cbeginE - _ZN30_INTERNAL_af3524d0_4_k_cu_main6thrust24THRUST_300001_SM_1000_NS12placeholders2_2E)
_ZN30_INTERNAL_af3524d0_4_k_cu_main6thrust24THRUST_300001_SM_1000_NS12placeholders2_2E:
	.zero		1
	.type		_ZN30_INTERNAL_af3524d0_4_k_cu_main4cuda3std3__45__cpo6cbeginE,@object
	.size		_ZN30_INTERNAL_af3524d0_4_k_cu_main4cuda3std3__45__cpo6cbeginE,(_ZN30_INTERNAL_af3524d0_4_k_cu_main4cuda3std6ranges3__45__cpo6cbeginE - _ZN30_INTERNAL_af3524d0_4_k_cu_main4cuda3std3__45__cpo6cbeginE)
_ZN30_INTERNAL_af3524d0_4_k_cu_main4cuda3std3__45__cpo6cbeginE:
	.zero		1
	.type		_ZN30_INTERNAL_af3524d0_4_k_cu_main4cuda3std6ranges3__45__cpo6cbeginE,@object
	.size		_ZN30_INTERNAL_af3524d0_4_k_cu_main4cuda3std6ranges3__45__cpo6cbeginE,(_ZN30_INTERNAL_af3524d0_4_k_cu_main6thrust24THRUST_300001_SM_1000_NS12placeholders2_6E - _ZN30_INTERNAL_af3524d0_4_k_cu_main4cuda3std6ranges3__45__cpo6cbeginE)
_ZN30_INTERNAL_af3524d0_4_k_cu_main4cuda3std6ranges3__45__cpo6cbeginE:
	.zero		1
	.type		_ZN30_INTERNAL_af3524d0_4_k_cu_main6thrust24THRUST_300001_SM_1000_NS12placeholders2_6E,@object
	.size		_ZN30_INTERNAL_af3524d0_4_k_cu_main6thrust24THRUST_300001_SM_1000_NS12placeholders2_6E,(_ZN30_INTERNAL_af3524d0_4_k_cu_main4cuda3std3__45__cpo7crbeginE - _ZN30_INTERNAL_af3524d0_4_k_cu_main6thrust24THRUST_300001_SM_1000_NS12placeholders2_6E)
_ZN30_INTERNAL_af3524d0_4_k_cu_main6thrust24THRUST_300001_SM_1000_NS12placeholders2_6E:
	.zero		1
	.type		_ZN30_INTERNAL_af3524d0_4_k_cu_main4cuda3std3__45__cpo7crbeginE,@object
	.size		_ZN30_INTERNAL_af3524d0_4_k_cu_main4cuda3std3__45__cpo7crbeginE,(_ZN30_INTERNAL_af3524d0_4_k_cu_main4cuda3std6ranges3__45__cpo4nextE - _ZN30_INTERNAL_af3524d0_4_k_cu_main4cuda3std3__45__cpo7crbeginE)
_ZN30_INTERNAL_af3524d0_4_k_cu_main4cuda3std3__45__cpo7crbeginE:
	.zero		1
	.type		_ZN30_INTERNAL_af3524d0_4_k_cu_main4cuda3std6ranges3__45__cpo4nextE,@object
	.size		_ZN30_INTERNAL_af3524d0_4_k_cu_main4cuda3std6ranges3__45__cpo4nextE,(_ZN30_INTERNAL_af3524d0_4_k_cu_main4cuda3std6ranges3__45__cpo4swapE - _ZN30_INTERNAL_af3524d0_4_k_cu_main4cuda3std6ranges3__45__cpo4nextE)
_ZN30_INTERNAL_af3524d0_4_k_cu_main4cuda3std6ranges3__45__cpo4nextE:
	.zero		1
	.type		_ZN30_INTERNAL_af3524d0_4_k_cu_main4cuda3std6ranges3__45__cpo4swapE,@object
	.size		_ZN30_INTERNAL_af3524d0_4_k_cu_main4cuda3std6ranges3__45__cpo4swapE,(_ZN30_INTERNAL_af3524d0_4_k_cu_main6thrust24THRUST_300001_SM_1000_NS8cuda_cub10par_nosyncE - _ZN30_INTERNAL_af3524d0_4_k_cu_main4cuda3std6ranges3__45__cpo4swapE)
_ZN30_INTERNAL_af3524d0_4_k_cu_main4cuda3std6ranges3__45__cpo4swapE:
	.zero		1
	.type		_ZN30_INTERNAL_af3524d0_4_k_cu_main6thrust24THRUST_300001_SM_1000_NS8cuda_cub10par_nosyncE,@object
	.size		_ZN30_INTERNAL_af3524d0_4_k_cu_main6thrust24THRUST_300001_SM_1000_NS8cuda_cub10par_nosyncE,(_ZN30_INTERNAL_af3524d0_4_k_cu_main6thrust24THRUST_300001_SM_1000_NS3seqE - _ZN30_INTERNAL_af3524d0_4_k_cu_main6thrust24THRUST_300001_SM_1000_NS8cuda_cub10par_nosyncE)
_ZN30_INTERNAL_af3524d0_4_k_cu_main6thrust24THRUST_300001_SM_1000_NS8cuda_cub10par_nosyncE:
	.zero		1
	.type		_ZN30_INTERNAL_af3524d0_4_k_cu_main6thrust24THRUST_300001_SM_1000_NS3seqE,@object
	.size		_ZN30_INTERNAL_af3524d0_4_k_cu_main6thrust24THRUST_300001_SM_1000_NS3seqE,(_ZN30_INTERNAL_af3524d0_4_k_cu_main4cuda3std3__420unreachable_sentinelE - _ZN30_INTERNAL_af3524d0_4_k_cu_main6thrust24THRUST_300001_SM_1000_NS3seqE)
_ZN30_INTERNAL_af3524d0_4_k_cu_main6thrust24THRUST_300001_SM_1000_NS3seqE:
	.zero		1
	.type		_ZN30_INTERNAL_af3524d0_4_k_cu_main4cuda3std3__420unreachable_sentinelE,@object
	.size		_ZN30_INTERNAL_af3524d0_4_k_cu_main4cuda3std3__420unreachable_sentinelE,(_ZN30_INTERNAL_af3524d0_4_k_cu_main4cuda3std6ranges3__45__cpo5ssizeE - _ZN30_INTERNAL_af3524d0_4_k_cu_main4cuda3std3__420unreachable_sentinelE)
_ZN30_INTERNAL_af3524d0_4_k_cu_main4cuda3std3__420unreachable_sentinelE:
	.zero		1
	.type		_ZN30_INTERNAL_af3524d0_4_k_cu_main4cuda3std6ranges3__45__cpo5ssizeE,@object
	.size		_ZN30_INTERNAL_af3524d0_4_k_cu_main4cuda3std6ranges3__45__cpo5ssizeE,(_ZN30_INTERNAL_af3524d0_4_k_cu_main6thrust24THRUST_300001_SM_1000_NS12placeholders2_3E - _ZN30_INTERNAL_af3524d0_4_k_cu_main4cuda3std6ranges3__45__cpo5ssizeE)
_ZN30_INTERNAL_af3524d0_4_k_cu_main4cuda3std6ranges3__45__cpo5ssizeE:
	.zero		1
	.type		_ZN30_INTERNAL_af3524d0_4_k_cu_main6thrust24THRUST_300001_SM_1000_NS12placeholders2_3E,@object
	.size		_ZN30_INTERNAL_af3524d0_4_k_cu_main6thrust24THRUST_300001_SM_1000_NS12placeholders2_3E,(_ZN30_INTERNAL_af3524d0_4_k_cu_main4cuda3std3__45__cpo4cendE - _ZN30_INTERNAL_af3524d0_4_k_cu_main6thrust24THRUST_300001_SM_1000_NS12placeholders2_3E)
_ZN30_INTERNAL_af3524d0_4_k_cu_main6thrust24THRUST_300001_SM_1000_NS12placeholders2_3E:
	.zero		1
	.type		_ZN30_INTERNAL_af3524d0_4_k_cu_main4cuda3std3__45__cpo4cendE,@object
	.size		_ZN30_INTERNAL_af3524d0_4_k_cu_main4cuda3std3__45__cpo4cendE,(_ZN30_INTERNAL_af3524d0_4_k_cu_main4cuda3std6ranges3__45__cpo4cendE - _ZN30_INTERNAL_af3524d0_4_k_cu_main4cuda3std3__45__cpo4cendE)
_ZN30_INTERNAL_af3524d0_4_k_cu_main4cuda3std3__45__cpo4cendE:
	.zero		1
	.type		_ZN30_INTERNAL_af3524d0_4_k_cu_main4cuda3std6ranges3__45__cpo4cendE,@object
	.size		_ZN30_INTERNAL_af3524d0_4_k_cu_main4cuda3std6ranges3__45__cpo4cendE,(_ZN30_INTERNAL_af3524d0_4_k_cu_main6thrust24THRUST_300001_SM_1000_NS12placeholders2_7E - _ZN30_INTERNAL_af3524d0_4_k_cu_main4cuda3std6ranges3__45__cpo4cendE)
_ZN30_INTERNAL_af3524d0_4_k_cu_main4cuda3std6ranges3__45__cpo4cendE:
	.zero		1
	.type		_ZN30_INTERNAL_af3524d0_4_k_cu_main6thrust24THRUST_300001_SM_1000_NS12placeholders2_7E,@object
	.size		_ZN30_INTERNAL_af3524d0_4_k_cu_main6thrust24THRUST_300001_SM_1000_NS12placeholders2_7E,(_ZN30_INTERNAL_af3524d0_4_k_cu_main4cuda3std3__45__cpo5crendE - _ZN30_INTERNAL_af3524d0_4_k_cu_main6thrust24THRUST_300001_SM_1000_NS12placeholders2_7E)
_ZN30_INTERNAL_af3524d0_4_k_cu_main6thrust24THRUST_300001_SM_1000_NS12placeholders2_7E:
	.zero		1
	.type		_ZN30_INTERNAL_af3524d0_4_k_cu_main4cuda3std3__45__cpo5crendE,@object
	.size		_ZN30_INTERNAL_af3524d0_4_k_cu_main4cuda3std3__45__cpo5crendE,(_ZN30_INTERNAL_af3524d0_4_k_cu_main4cuda3std6ranges3__45__cpo4prevE - _ZN30_INTERNAL_af3524d0_4_k_cu_main4cuda3std3__45__cpo5crendE)
_ZN30_INTERNAL_af3524d0_4_k_cu_main4cuda3std3__45__cpo5crendE:
	.zero		1
	.type		_ZN30_INTERNAL_af3524d0_4_k_cu_main4cuda3std6ranges3__45__cpo4prevE,@object
	.size		_ZN30_INTERNAL_af3524d0_4_k_cu_main4cuda3std6ranges3__45__cpo4prevE,(_ZN30_INTERNAL_af3524d0_4_k_cu_main4cuda3std6ranges3__45__cpo9iter_moveE - _ZN30_INTERNAL_af3524d0_4_k_cu_main4cuda3std6ranges3__45__cpo4prevE)
_ZN30_INTERNAL_af3524d0_4_k_cu_main4cuda3std6ranges3__45__cpo4prevE:
	.zero		1
	.type		_ZN30_INTERNAL_af3524d0_4_k_cu_main4cuda3std6ranges3__45__cpo9iter_moveE,@object
	.size		_ZN30_INTERNAL_af3524d0_4_k_cu_main4cuda3std6ranges3__45__cpo9iter_moveE,(_ZN30_INTERNAL_af3524d0_4_k_cu_main6thrust24THRUST_300001_SM_1000_NS6system6detail10sequential3seqE - _ZN30_INTERNAL_af3524d0_4_k_cu_main4cuda3std6ranges3__45__cpo9iter_moveE)
_ZN30_INTERNAL_af3524d0_4_k_cu_main4cuda3std6ranges3__45__cpo9iter_moveE:
	.zero		1
	.type		_ZN30_INTERNAL_af3524d0_4_k_cu_main6thrust24THRUST_300001_SM_1000_NS6system6detail10sequential3seqE,@object
	.size		_ZN30_INTERNAL_af3524d0_4_k_cu_main6thrust24THRUST_300001_SM_1000_NS6system6detail10sequential3seqE,(_ZN30_INTERNAL_af3524d0_4_k_cu_main6thrust24THRUST_300001_SM_1000_NS12placeholders2_9E - _ZN30_INTERNAL_af3524d0_4_k_cu_main6thrust24THRUST_300001_SM_1000_NS6system6detail10sequential3seqE)
_ZN30_INTERNAL_af3524d0_4_k_cu_main6thrust24THRUST_300001_SM_1000_NS6system6detail10sequential3seqE:
	.zero		1
	.type		_ZN30_INTERNAL_af3524d0_4_k_cu_main6thrust24THRUST_300001_SM_1000_NS12placeholders2_9E,@object
	.size		_ZN30_INTERNAL_af3524d0_4_k_cu_main6thrust24THRUST_300001_SM_1000_NS12placeholders2_9E,(_ZN30_INTERNAL_af3524d0_4_k_cu_main4cuda3std3__419piecewise_constructE - _ZN30_INTERNAL_af3524d0_4_k_cu_main6thrust24THRUST_300001_SM_1000_NS12placeholders2_9E)
_ZN30_INTERNAL_af3524d0_4_k_cu_main6thrust24THRUST_300001_SM_1000_NS12placeholders2_9E:
	.zero		1
	.type		_ZN30_INTERNAL_af3524d0_4_k_cu_main4cuda3std3__419piecewise_constructE,@object
	.size		_ZN30_INTERNAL_af3524d0_4_k_cu_main4cuda3std3__419piecewise_constructE,(_ZN30_INTERNAL_af3524d0_4_k_cu_main4cuda3std6ranges3__45__cpo5cdataE - _ZN30_INTERNAL_af3524d0_4_k_cu_main4cuda3std3__419piecewise_constructE)
_ZN30_INTERNAL_af3524d0_4_k_cu_main4cuda3std3__419piecewise_constructE:
	.zero		1
	.type		_ZN30_INTERNAL_af3524d0_4_k_cu_main4cuda3std6ranges3__45__cpo5cdataE,@object
	.size		_ZN30_INTERNAL_af3524d0_4_k_cu_main4cuda3std6ranges3__45__cpo5cdataE,(_ZN30_INTERNAL_af3524d0_4_k_cu_main6thrust24THRUST_300001_SM_1000_NS12placeholders2_1E - _ZN30_INTERNAL_af3524d0_4_k_cu_main4cuda3std6ranges3__45__cpo5cdataE)
_ZN30_INTERNAL_af3524d0_4_k_cu_main4cuda3std6ranges3__45__cpo5cdataE:
	.zero		1
	.type		_ZN30_INTERNAL_af3524d0_4_k_cu_main6thrust24THRUST_300001_SM_1000_NS12placeholders2_1E,@object
	.size		_ZN30_INTERNAL_af3524d0_4_k_cu_main6thrust24THRUST_300001_SM_1000_NS12placeholders2_1E,(_ZN30_INTERNAL_af3524d0_4_k_cu_main4cuda3std3__45__cpo3endE - _ZN30_INTERNAL_af3524d0_4_k_cu_main6thrust24THRUST_300001_SM_1000_NS12placeholders2_1E)
_ZN30_INTERNAL_af3524d0_4_k_cu_main6thrust24THRUST_300001_SM_1000_NS12placeholders2_1E:
	.zero		1
	.type		_ZN30_INTERNAL_af3524d0_4_k_cu_main4cuda3std3__45__cpo3endE,@object
	.size		_ZN30_INTERNAL_af3524d0_4_k_cu_main4cuda3std3__45__cpo3endE,(_ZN30_INTERNAL_af3524d0_4_k_cu_main4cuda3std6ranges3__45__cpo3endE - _ZN30_INTERNAL_af3524d0_4_k_cu_main4cuda3std3__45__cpo3endE)
_ZN30_INTERNAL_af3524d0_4_k_cu_main4cuda3std3__45__cpo3endE:
	.zero		1
	.type		_ZN30_INTERNAL_af3524d0_4_k_cu_main4cuda3std6ranges3__45__cpo3endE,@object
	.size		_ZN30_INTERNAL_af3524d0_4_k_cu_main4cuda3std6ranges3__45__cpo3endE,(_ZN30_INTERNAL_af3524d0_4_k_cu_main6thrust24THRUST_300001_SM_1000_NS12placeholders2_5E - _ZN30_INTERNAL_af3524d0_4_k_cu_main4cuda3std6ranges3__45__cpo3endE)
_ZN30_INTERNAL_af3524d0_4_k_cu_main4cuda3std6ranges3__45__cpo3endE:
	.zero		1
	.type		_ZN30_INTERNAL_af3524d0_4_k_cu_main6thrust24THRUST_300001_SM_1000_NS12placeholders2_5E,@object
	.size		_ZN30_INTERNAL_af3524d0_4_k_cu_main6thrust24THRUST_300001_SM_1000_NS12placeholders2_5E,(_ZN30_INTERNAL_af3524d0_4_k_cu_main4cuda3std3__45__cpo4rendE - _ZN30_INTERNAL_af3524d0_4_k_cu_main6thrust24THRUST_300001_SM_1000_NS12placeholders2_5E)
_ZN30_INTERNAL_af3524d0_4_k_cu_main6thrust24THRUST_300001_SM_1000_NS12placeholders2_5E:
	.zero		1
	.type		_ZN30_INTERNAL_af3524d0_4_k_cu_main4cuda3std3__45__cpo4rendE,@object
	.size		_ZN30_INTERNAL_af3524d0_4_k_cu_main4cuda3std3__45__cpo4rendE,(_ZN30_INTERNAL_af3524d0_4_k_cu_main4cuda3std6ranges3__45__cpo9iter_swapE - _ZN30_INTERNAL_af3524d0_4_k_cu_main4cuda3std3__45__cpo4rendE)
_ZN30_INTERNAL_af3524d0_4_k_cu_main4cuda3std3__45__cpo4rendE:
	.zero		1
	.type		_ZN30_INTERNAL_af3524d0_4_k_cu_main4cuda3std6ranges3__45__cpo9iter_swapE,@object
	.size		_ZN30_INTERNAL_af3524d0_4_k_cu_main4cuda3std6ranges3__45__cpo9iter_swapE,(_ZN30_INTERNAL_af3524d0_4_k_cu_main4cuda3std3__48unexpectE - _ZN30_INTERNAL_af3524d0_4_k_cu_main4cuda3std6ranges3__45__cpo9iter_swapE)
_ZN30_INTERNAL_af3524d0_4_k_cu_main4cuda3std6ranges3__45__cpo9iter_swapE:
	.zero		1
	.type		_ZN30_INTERNAL_af3524d0_4_k_cu_main4cuda3std3__48unexpectE,@object
	.size		_ZN30_INTERNAL_af3524d0_4_k_cu_main4cuda3std3__48unexpectE,(_ZN30_INTERNAL_af3524d0_4_k_cu_main6thrust24THRUST_300001_SM_1000_NS8cuda_cub3parE - _ZN30_INTERNAL_af3524d0_4_k_cu_main4cuda3std3__48unexpectE)
_ZN30_INTERNAL_af3524d0_4_k_cu_main4cuda3std3__48unexpectE:
	.zero		1
	.type		_ZN30_INTERNAL_af3524d0_4_k_cu_main6thrust24THRUST_300001_SM_1000_NS8cuda_cub3parE,@object
	.size		_ZN30_INTERNAL_af3524d0_4_k_cu_main6thrust24THRUST_300001_SM_1000_NS8cuda_cub3parE,(.L_29 - _ZN30_INTERNAL_af3524d0_4_k_cu_main6thrust24THRUST_300001_SM_1000_NS8cuda_cub3parE)
_ZN30_INTERNAL_af3524d0_4_k_cu_main6thrust24THRUST_300001_SM_1000_NS8cuda_cub3parE:
	.zero		1
.L_29:


//--------------------- .nv.constant0._ZN3cub18CUB_300001_SM_10006detail8for_each13static_kernelINS2_12policy_hub_t12policy_500_tElN6thrust24THRUST_300001_SM_1000_NS8cuda_cub10__tabulate7functorINS7_6detail15normal_iteratorINS7_10device_ptrIfEEEENS7_6system6detail7generic6detail22compute_sequence_valueIfvEElEEEEvT0_T1_ --------------------------
	.section	.nv.constant0._ZN3cub18CUB_300001_SM_10006detail8for_each13static_kernelINS2_12policy_hub_t12policy_500_tElN6thrust24THRUST_300001_SM_1000_NS8cuda_cub10__tabulate7functorINS7_6detail15normal_iteratorINS7_10device_ptrIfEEEENS7_6system6detail7generic6detail22compute_sequence_valueIfvEElEEEEvT0_T1_,"a",@progbits
	.sectionflags	@""
	.align	4
.nv.constant0._ZN3cub18CUB_300001_SM_10006detail8for_each13static_kernelINS2_12policy_hub_t12policy_500_tElN6thrust24THRUST_300001_SM_1000_NS8cuda_cub10__tabulate7functorINS7_6detail15normal_iteratorINS7_10device_ptrIfEEEENS7_6system6detail7generic6detail22compute_sequence_valueIfvEElEEEEvT0_T1_:
	.zero		920


//--------------------- .nv.constant0._ZN3cub18CUB_300001_SM_10006detail8for_each13static_kernelINS2_12policy_hub_t12policy_500_tEmN6thrust24THRUST_300001_SM_1000_NS8cuda_cub20__uninitialized_fill7functorINS7_10device_ptrIfEEfEEEEvT0_T1_ --------------------------
	.section	.nv.constant0._ZN3cub18CUB_300001_SM_10006detail8for_each13static_kernelINS2_12policy_hub_t12policy_500_tEmN6thrust24THRUST_300001_SM_1000_NS8cuda_cub20__uninitialized_fill7functorINS7_10device_ptrIfEEfEEEEvT0_T1_,"a",@progbits
	.sectionflags	@""
	.align	4
.nv.constant0._ZN3cub18CUB_300001_SM_10006detail8for_each13static_kernelINS2_12policy_hub_t12policy_500_tEmN6thrust24THRUST_300001_SM_1000_NS8cuda_cub20__uninitialized_fill7functorINS7_10device_ptrIfEEfEEEEvT0_T1_:
	.zero		920


//--------------------- .nv.constant0._ZN3cub18CUB_300001_SM_10006detail9transform16transform_kernelINS2_10policy_hubILb1EN4cuda3std3__45tupleIJN6thrust24THRUST_300001_SM_1000_NS6detail15normal_iteratorINSA_10device_ptrIfEEEESF_EEEE10policy1000El15saxpy_functor_tSF_JPfSK_EEEvT0_iT1_T2_DpNS2_10kernel_argIT3_EE --------------------------
	.section	.nv.constant0._ZN3cub18CUB_300001_SM_10006detail9transform16transform_kernelINS2_10policy_hubILb1EN4cuda3std3__45tupleIJN6thrust24THRUST_300001_SM_1000_NS6detail15normal_iteratorINSA_10device_ptrIfEEEESF_EEEE10policy1000El15saxpy_functor_tSF_JPfSK_EEEvT0_iT1_T2_DpNS2_10kernel_argIT3_EE,"a",@progbits
	.sectionflags	@""
	.align	4
.nv.constant0._ZN3cub18CUB_300001_SM_10006detail9transform16transform_kernelINS2_10policy_hubILb1EN4cuda3std3__45tupleIJN6thrust24THRUST_300001_SM_1000_NS6detail15normal_iteratorINSA_10device_ptrIfEEEESF_EEEE10policy1000El15saxpy_functor_tSF_JPfSK_EEEvT0_iT1_T2_DpNS2_10kernel_argIT3_EE:
	.zero		952


//--------------------- .nv.constant0._ZN3cub18CUB_300001_SM_10006detail9transform16transform_kernelINS2_10policy_hubILb1EN4cuda3std3__45tupleIJN6thrust24THRUST_300001_SM_1000_NS6detail15normal_iteratorINSA_10device_ptrIfEEEESF_EEEE10policy1000Ei15saxpy_functor_tSF_JPfSK_EEEvT0_iT1_T2_DpNS2_10kernel_argIT3_EE --------------------------
	.section	.nv.constant0._ZN3cub18CUB_300001_SM_10006detail9transform16transform_kernelINS2_10policy_hubILb1EN4cuda3std3__45tupleIJN6thrust24THRUST_300001_SM_1000_NS6detail15normal_iteratorINSA_10device_ptrIfEEEESF_EEEE10policy1000Ei15saxpy_functor_tSF_JPfSK_EEEvT0_iT1_T2_DpNS2_10kernel_argIT3_EE,"a",@progbits
	.sectionflags	@""
	.align	4
.nv.constant0._ZN3cub18CUB_300001_SM_10006detail9transform16transform_kernelINS2_10policy_hubILb1EN4cuda3std3__45tupleIJN6thrust24THRUST_300001_SM_1000_NS6detail15normal_iteratorINSA_10device_ptrIfEEEESF_EEEE10policy1000Ei15saxpy_functor_tSF_JPfSK_EEEvT0_iT1_T2_DpNS2_10kernel_argIT3_EE:
	.zero		952


//--------------------- .nv.constant0._ZN3cub18CUB_300001_SM_10006detail11EmptyKernelIvEEvv --------------------------
	.section	.nv.constant0._ZN3cub18CUB_300001_SM_10006detail11EmptyKernelIvEEvv,"a",@progbits
	.sectionflags	@""
	.align	4
.nv.constant0._ZN3cub18CUB_300001_SM_10006detail11EmptyKernelIvEEvv:
	.zero		896


//--------------------- SYMBOLS --------------------------

	.type		.nv.reservedSmem.offset0,@object
	.size		.nv.reservedSmem.offset0,0x4
